	.target	sm_90a

	.elftype	@"ET_EXEC"


//--------------------- .note.nv.tkinfo           --------------------------
	.section	.note.nv.tkinfo,"",@"SHT_NOTE"
	.sectionflags	@"SHF_NOTE_NV_TKINFO"
	.tkinfo
        /*0018*/ 	.word	0x00000002
        /*0030*/ 	.string	""
        /*0030*/ 	.string	"ptxas"
        /*0030*/ 	.string	"Cuda compilation tools, release 13.0, V13.0.88"
        /*0030*/ 	.string	"Build cuda_13.0.r13.0/compiler.36424714_0"
        /*0030*/ 	.string	"-v  -suppress-debug-info  -lineinfo  -arch sm_90a "



//--------------------- .note.nv.cuinfo           --------------------------
	.section	.note.nv.cuinfo,"",@"SHT_NOTE"
	.sectionflags	@"SHF_NOTE_NV_CUINFO"
        /*0018*/ 	.short	0x0002
        /*001a*/ 	.short	0x005a
        /*001c*/ 	.short	0x0082
	.zero		2


//--------------------- .nv.info                  --------------------------
	.section	.nv.info,"",@"SHT_CUDA_INFO"
	.align	4


	//----- nvinfo : EIATTR_REGCOUNT
	.align		4
        /*0000*/ 	.byte	0x04, 0x2f
        /*0002*/ 	.short	(.L_1 - .L_0)
	.align		4
.L_0:
        /*0004*/ 	.word	index@(matmul_kernel)
        /*0008*/ 	.word	0x00000080


	//----- nvinfo : EIATTR_FRAME_SIZE
	.align		4
.L_1:
        /*000c*/ 	.byte	0x04, 0x11
        /*000e*/ 	.short	(.L_3 - .L_2)
	.align		4
.L_2:
        /*0010*/ 	.word	index@(matmul_kernel)
        /*0014*/ 	.word	0x00000000


	//----- nvinfo : EIATTR_MIN_STACK_SIZE
	.align		4
.L_3:
        /*0018*/ 	.byte	0x04, 0x12
        /*001a*/ 	.short	(.L_5 - .L_4)
	.align		4
.L_4:
        /*001c*/ 	.word	index@(matmul_kernel)
        /*0020*/ 	.word	0x00000000
.L_5:


//--------------------- .nv.compat                --------------------------
	.section	.nv.compat,"",@"SHT_CUDA_COMPAT_INFO"
	.align	4
        /*0000*/ 	.byte	0x02, 0x09, 0x01, 0x00, 0x02, 0x02, 0x04, 0x00, 0x02, 0x05, 0x05, 0x00, 0x03, 0x07, 0x01, 0x01
        /*0010*/ 	.byte	0x02, 0x03, 0x00, 0x00, 0x02, 0x06, 0x01, 0x00, 0x04, 0x0b, 0x08, 0x00, 0x00, 0x00, 0x00, 0x00
        /*0020*/ 	.byte	0x00, 0x00, 0x00, 0x00


//--------------------- .nv.info.matmul_kernel    --------------------------
	.section	.nv.info.matmul_kernel,"",@"SHT_CUDA_INFO"
	.sectionflags	@""
	.align	4


	//----- nvinfo : EIATTR_CUDA_API_VERSION
	.align		4
        /*0000*/ 	.byte	0x04, 0x37
        /*0002*/ 	.short	(.L_7 - .L_6)
.L_6:
        /*0004*/ 	.word	0x00000082


	//----- nvinfo : EIATTR_KPARAM_INFO
	.align		4
.L_7:
        /*0008*/ 	.byte	0x04, 0x17
        /*000a*/ 	.short	(.L_9 - .L_8)
.L_8:
        /*000c*/ 	.word	0x00000000
        /*0010*/ 	.short	0x000d
        /*0012*/ 	.short	0x0048
        /*0014*/ 	.byte	0x00, 0xf4, 0x21, 0x00


	//----- nvinfo : EIATTR_KPARAM_INFO
	.align		4
.L_9:
        /*0018*/ 	.byte	0x04, 0x17
        /*001a*/ 	.short	(.L_11 - .L_10)
.L_10:
        /*001c*/ 	.word	0x00000000
        /*0020*/ 	.short	0x000c
        /*0022*/ 	.short	0x0040
        /*0024*/ 	.byte	0x00, 0xf4, 0x21, 0x00


	//----- nvinfo : EIATTR_KPARAM_INFO
	.align		4
.L_11:
        /*0028*/ 	.byte	0x04, 0x17
        /*002a*/ 	.short	(.L_13 - .L_12)
.L_12:
        /*002c*/ 	.word	0x00000000
        /*0030*/ 	.short	0x000b
        /*0032*/ 	.short	0x0038
        /*0034*/ 	.byte	0x00, 0xf0, 0x11, 0x00


	//----- nvinfo : EIATTR_KPARAM_INFO
	.align		4
.L_13:
        /*0038*/ 	.byte	0x04, 0x17
        /*003a*/ 	.short	(.L_15 - .L_14)
.L_14:
        /*003c*/ 	.word	0x00000000
        /*0040*/ 	.short	0x000a
        /*0042*/ 	.short	0x0034
        /*0044*/ 	.byte	0x00, 0xf0, 0x11, 0x00


	//----- nvinfo : EIATTR_KPARAM_INFO
	.align		4
.L_15:
        /*0048*/ 	.byte	0x04, 0x17
        /*004a*/ 	.short	(.L_17 - .L_16)
.L_16:
        /*004c*/ 	.word	0x00000000
        /*0050*/ 	.short	0x0009
        /*0052*/ 	.short	0x0030
        /*0054*/ 	.byte	0x00, 0xf0, 0x11, 0x00


	//----- nvinfo : EIATTR_KPARAM_INFO
	.align		4
.L_17:
        /*0058*/ 	.byte	0x04, 0x17
        /*005a*/ 	.short	(.L_19 - .L_18)
.L_18:
        /*005c*/ 	.word	0x00000000
        /*0060*/ 	.short	0x0008
        /*0062*/ 	.short	0x002c
        /*0064*/ 	.byte	0x00, 0xf0, 0x11, 0x00


	//----- nvinfo : EIATTR_KPARAM_INFO
	.align		4
.L_19:
        /*0068*/ 	.byte	0x04, 0x17
        /*006a*/ 	.short	(.L_21 - .L_20)
.L_20:
        /*006c*/ 	.word	0x00000000
        /*0070*/ 	.short	0x0007
        /*0072*/ 	.short	0x0028
        /*0074*/ 	.byte	0x00, 0xf0, 0x11, 0x00


	//----- nvinfo : EIATTR_KPARAM_INFO
	.align		4
.L_21:
        /*0078*/ 	.byte	0x04, 0x17
        /*007a*/ 	.short	(.L_23 - .L_22)
.L_22:
        /*007c*/ 	.word	0x00000000
        /*0080*/ 	.short	0x0006
        /*0082*/ 	.short	0x0024
        /*0084*/ 	.byte	0x00, 0xf0, 0x11, 0x00


	//----- nvinfo : EIATTR_KPARAM_INFO
	.align		4
.L_23:
        /*0088*/ 	.byte	0x04, 0x17
        /*008a*/ 	.short	(.L_25 - .L_24)
.L_24:
        /*008c*/ 	.word	0x00000000
        /*0090*/ 	.short	0x0005
        /*0092*/ 	.short	0x0020
        /*0094*/ 	.byte	0x00, 0xf0, 0x11, 0x00


	//----- nvinfo : EIATTR_KPARAM_INFO
	.align		4
.L_25:
        /*0098*/ 	.byte	0x04, 0x17
        /*009a*/ 	.short	(.L_27 - .L_26)
.L_26:
        /*009c*/ 	.word	0x00000000
        /*00a0*/ 	.short	0x0004
        /*00a2*/ 	.short	0x001c
        /*00a4*/ 	.byte	0x00, 0xf0, 0x11, 0x00


	//----- nvinfo : EIATTR_KPARAM_INFO
	.align		4
.L_27:
        /*00a8*/ 	.byte	0x04, 0x17
        /*00aa*/ 	.short	(.L_29 - .L_28)
.L_28:
        /*00ac*/ 	.word	0x00000000
        /*00b0*/ 	.short	0x0003
        /*00b2*/ 	.short	0x0018
        /*00b4*/ 	.byte	0x00, 0xf0, 0x11, 0x00


	//----- nvinfo : EIATTR_KPARAM_INFO
	.align		4
.L_29:
        /*00b8*/ 	.byte	0x04, 0x17
        /*00ba*/ 	.short	(.L_31 - .L_30)
.L_30:
        /*00bc*/ 	.word	0x00000000
        /*00c0*/ 	.short	0x0002
        /*00c2*/ 	.short	0x0010
        /*00c4*/ 	.byte	0x00, 0xf4, 0x21, 0x00


	//----- nvinfo : EIATTR_KPARAM_INFO
	.align		4
.L_31:
        /*00c8*/ 	.byte	0x04, 0x17
        /*00ca*/ 	.short	(.L_33 - .L_32)
.L_32:
        /*00cc*/ 	.word	0x00000000
        /*00d0*/ 	.short	0x0001
        /*00d2*/ 	.short	0x0008
        /*00d4*/ 	.byte	0x00, 0xf4, 0x21, 0x00


	//----- nvinfo : EIATTR_KPARAM_INFO
	.align		4
.L_33:
        /*00d8*/ 	.byte	0x04, 0x17
        /*00da*/ 	.short	(.L_35 - .L_34)
.L_34:
        /*00dc*/ 	.word	0x00000000
        /*00e0*/ 	.short	0x0000
        /*00e2*/ 	.short	0x0000
        /*00e4*/ 	.byte	0x00, 0xf4, 0x21, 0x00


	//----- nvinfo : EIATTR_SPARSE_MMA_MASK
	.align		4
.L_35:
        /*00e8*/ 	.byte	0x03, 0x50
        /*00ea*/ 	.short	0x0000


	//----- nvinfo : EIATTR_MAXREG_COUNT
	.align		4
        /*00ec*/ 	.byte	0x03, 0x1b
        /*00ee*/ 	.short	0x00ff


	//----- nvinfo : EIATTR_NUM_BARRIERS
	.align		4
        /*00f0*/ 	.byte	0x02, 0x4c
        /*00f2*/ 	.byte	0x01
	.zero		1


	//----- nvinfo : EIATTR_MERCURY_ISA_VERSION
	.align		4
        /*00f4*/ 	.byte	0x03, 0x5f
        /*00f6*/ 	.short	0x0101


	//----- nvinfo : EIATTR_EXIT_INSTR_OFFSETS
	.align		4
        /*00f8*/ 	.byte	0x04, 0x1c
        /*00fa*/ 	.short	(.L_37 - .L_36)


	//   ....[0]....
.L_36:
        /*00fc*/ 	.word	0x00004260


	//   ....[1]....
        /*0100*/ 	.word	0x00004280


	//----- nvinfo : EIATTR_REQNTID
	.align		4
.L_37:
        /*0104*/ 	.byte	0x04, 0x10
        /*0106*/ 	.short	(.L_39 - .L_38)
.L_38:
        /*0108*/ 	.word	0x00000080
        /*010c*/ 	.word	0x00000001
        /*0110*/ 	.word	0x00000001


	//----- nvinfo : EIATTR_CBANK_PARAM_SIZE
	.align		4
.L_39:
        /*0114*/ 	.byte	0x03, 0x19
        /*0116*/ 	.short	0x0050


	//----- nvinfo : EIATTR_PARAM_CBANK
	.align		4
        /*0118*/ 	.byte	0x04, 0x0a
        /*011a*/ 	.short	(.L_41 - .L_40)
	.align		4
.L_40:
        /*011c*/ 	.word	index@(.nv.constant0.matmul_kernel)
        /*0120*/ 	.short	0x0210
        /*0122*/ 	.short	0x0050


	//----- nvinfo : EIATTR_SW_WAR
	.align		4
.L_41:
        /*0124*/ 	.byte	0x04, 0x36
        /*0126*/ 	.short	(.L_43 - .L_42)
.L_42:
        /*0128*/ 	.word	0x00000008
.L_43:


//--------------------- .nv.callgraph             --------------------------
	.section	.nv.callgraph,"",@"SHT_CUDA_CALLGRAPH"
	.align	4
	.sectionentsize	8
	.align		4
        /*0000*/ 	.word	0x00000000
	.align		4
        /*0004*/ 	.word	0xffffffff
	.align		4
        /*0008*/ 	.word	0x00000000
	.align		4
        /*000c*/ 	.word	0xfffffffe
	.align		4
        /*0010*/ 	.word	0x00000000
	.align		4
        /*0014*/ 	.word	0xfffffffd
	.align		4
        /*0018*/ 	.word	0x00000000
	.align		4
        /*001c*/ 	.word	0xfffffffc


//--------------------- .text.matmul_kernel       --------------------------
	.section	.text.matmul_kernel,"ax",@progbits
	.align	128
        .global         matmul_kernel
        .type           matmul_kernel,@function
        .size           matmul_kernel,(.L_x_3 - matmul_kernel)
        .other          matmul_kernel,@"STO_CUDA_ENTRY STV_DEFAULT"
matmul_kernel:
.text.matmul_kernel:
[----:B------:R-:W0:Y:S08]  /*0000*/  LDC R1, c[0x0][0x28] ;  /* 0x00000a00ff017b82 */ /* 0x000e300000000800 */
[----:B------:R-:W1:Y:S01]  /*0010*/  LDC.64 R10, c[0x0][0x228] ;  /* 0x00008a00ff0a7b82 */ /* 0x000e620000000a00 */
[----:B------:R-:W2:Y:S01]  /*0020*/  S2R R5, SR_CTAID.X ;  /* 0x0000000000057919 */ /* 0x000ea20000002500 */
[----:B------:R-:W-:Y:S01]  /*0030*/  UMOV UR4, 0x400 ;  /* 0x0000040000047882 */ /* 0x000fe20000000000 */
[----:B------:R-:W-:Y:S01]  /*0040*/  ULDC.64 UR10, c[0x0][0x208] ;  /* 0x00008200000a7ab9 */ /* 0x000fe20000000a00 */
[----:B------:R-:W-:-:S02]  /*0050*/  CS2R R24, SRZ ;  /* 0x0000000000187805 */ /* 0x000fc4000001ff00 */
[----:B------:R-:W-:Y:S02]  /*0060*/  CS2R R26, SRZ ;  /* 0x00000000001a7805 */ /* 0x000fe4000001ff00 */
[----:B------:R-:W-:Y:S02]  /*0070*/  CS2R R28, SRZ ;  /* 0x00000000001c7805 */ /* 0x000fe4000001ff00 */
[----:B------:R-:W-:Y:S01]  /*0080*/  CS2R R30, SRZ ;  /* 0x00000000001e7805 */ /* 0x000fe2000001ff00 */
[----:B------:R-:W3:Y:S01]  /*0090*/  LDC R58, c[0x0][0x230] ;  /* 0x00008c00ff3a7b82 */ /* 0x000ee20000000800 */
[----:B------:R-:W-:Y:S02]  /*00a0*/  CS2R R32, SRZ ;  /* 0x0000000000207805 */ /* 0x000fe4000001ff00 */
[----:B------:R-:W-:Y:S02]  /*00b0*/  CS2R R34, SRZ ;  /* 0x0000000000227805 */ /* 0x000fe4000001ff00 */
[----:B------:R-:W-:-:S02]  /*00c0*/  CS2R R36, SRZ ;  /* 0x0000000000247805 */ /* 0x000fc4000001ff00 */
[----:B------:R-:W-:Y:S02]  /*00d0*/  CS2R R38, SRZ ;  /* 0x0000000000267805 */ /* 0x000fe4000001ff00 */
[----:B------:R-:W-:Y:S02]  /*00e0*/  CS2R R40, SRZ ;  /* 0x0000000000287805 */ /* 0x000fe4000001ff00 */
[----:B------:R-:W-:Y:S02]  /*00f0*/  CS2R R42, SRZ ;  /* 0x00000000002a7805 */ /* 0x000fe4000001ff00 */
[----:B------:R-:W-:Y:S01]  /*0100*/  CS2R R44, SRZ ;  /* 0x00000000002c7805 */ /* 0x000fe2000001ff00 */
[----:B------:R-:W4:Y:S01]  /*0110*/  S2UR UR8, SR_CgaCtaId ;  /* 0x00000000000879c3 */ /* 0x000f220000008800 */
[----:B------:R-:W-:Y:S02]  /*0120*/  CS2R R46, SRZ ;  /* 0x00000000002e7805 */ /* 0x000fe4000001ff00 */
[----:B------:R-:W-:-:S02]  /*0130*/  CS2R R48, SRZ ;  /* 0x0000000000307805 */ /* 0x000fc4000001ff00 */
[----:B------:R-:W-:Y:S02]  /*0140*/  CS2R R50, SRZ ;  /* 0x0000000000327805 */ /* 0x000fe4000001ff00 */
[----:B------:R-:W-:Y:S02]  /*0150*/  CS2R R52, SRZ ;  /* 0x0000000000347805 */ /* 0x000fe4000001ff00 */
[----:B------:R-:W-:Y:S01]  /*0160*/  CS2R R54, SRZ ;  /* 0x0000000000367805 */ /* 0x000fe2000001ff00 */
[----:B-1----:R-:W-:-:S05]  /*0170*/  VIADD R0, R11, 0x3f ;  /* 0x0000003f0b007836 */ /* 0x002fca0000000000 */
[----:B------:R-:W-:Y:S01]  /*0180*/  SHF.R.S32.HI R3, RZ, 0x1f, R0 ;  /* 0x0000001fff037819 */ /* 0x000fe20000011400 */
[----:B---3--:R-:W-:-:S03]  /*0190*/  VIADD R58, R58, 0x1f ;  /* 0x0000001f3a3a7836 */ /* 0x008fc60000000000 */
[----:B------:R-:W-:Y:S02]  /*01a0*/  LEA.HI R3, R3, R0, RZ, 0x6 ;  /* 0x0000000003037211 */ /* 0x000fe400078f30ff */
[----:B--2---:R-:W-:Y:S02]  /*01b0*/  IABS R8, R5 ;  /* 0x0000000500087213 */ /* 0x004fe40000000000 */
[----:B------:R-:W-:Y:S01]  /*01c0*/  SHF.R.S32.HI R3, RZ, 0x6, R3 ;  /* 0x00000006ff037819 */ /* 0x000fe20000011403 */
[----:B----4-:R-:W-:-:S04]  /*01d0*/  ULEA UR8, UR8, UR4, 0x18 ;  /* 0x0000000408087291 */ /* 0x010fc8000f8ec03f */
[----:B------:R-:W-:-:S05]  /*01e0*/  IMAD.SHL.U32 R4, R3, 0x4, RZ ;  /* 0x0000000403047824 */ /* 0x000fca00078e00ff */
[-C--:B------:R-:W-:Y:S02]  /*01f0*/  IABS R7, R4.reuse ;  /* 0x0000000400077213 */ /* 0x080fe40000000000 */
[----:B------:R-:W-:Y:S02]  /*0200*/  IABS R12, R4 ;  /* 0x00000004000c7213 */ /* 0x000fe40000000000 */
[----:B------:R-:W1:Y:S08]  /*0210*/  I2F.RP R0, R7 ;  /* 0x0000000700007306 */ /* 0x000e700000209400 */
[----:B-1----:R-:W1:Y:S02]  /*0220*/  MUFU.RCP R0, R0 ;  /* 0x0000000000007308 */ /* 0x002e640000001000 */
[----:B-1----:R-:W-:-:S02]  /*0230*/  VIADD R2, R0, 0xffffffe ;  /* 0x0ffffffe00027836 */ /* 0x002fc40000000000 */
[----:B------:R-:W-:-:S04]  /*0240*/  IMAD.MOV R0, RZ, RZ, -R12 ;  /* 0x000000ffff007224 */ /* 0x000fc800078e0a0c */
[----:B------:R1:W2:Y:S02]  /*0250*/  F2I.FTZ.U32.TRUNC.NTZ R3, R2 ;  /* 0x0000000200037305 */ /* 0x0002a4000021f000 */
[----:B-1----:R-:W-:Y:S02]  /*0260*/  IMAD.MOV.U32 R2, RZ, RZ, RZ ;  /* 0x000000ffff027224 */ /* 0x002fe400078e00ff */
[----:B--2---:R-:W-:-:S04]  /*0270*/  IMAD.MOV R6, RZ, RZ, -R3 ;  /* 0x000000ffff067224 */ /* 0x004fc800078e0a03 */
[----:B------:R-:W-:Y:S02]  /*0280*/  IMAD R9, R6, R7, RZ ;  /* 0x0000000706097224 */ /* 0x000fe400078e02ff */
[----:B------:R-:W-:Y:S02]  /*0290*/  IMAD.MOV.U32 R6, RZ, RZ, R8 ;  /* 0x000000ffff067224 */ /* 0x000fe400078e0008 */
[----:B------:R-:W-:-:S06]  /*02a0*/  IMAD.HI.U32 R3, R3, R9, R2 ;  /* 0x0000000903037227 */ /* 0x000fcc00078e0002 */
[----:B------:R-:W-:-:S04]  /*02b0*/  IMAD.HI.U32 R3, R3, R6, RZ ;  /* 0x0000000603037227 */ /* 0x000fc800078e00ff */
[----:B------:R-:W-:-:S05]  /*02c0*/  IMAD R0, R3, R0, R6 ;  /* 0x0000000003007224 */ /* 0x000fca00078e0206 */
[----:B------:R-:W-:-:S13]  /*02d0*/  ISETP.GT.U32.AND P1, PT, R7, R0, PT ;  /* 0x000000000700720c */ /* 0x000fda0003f24070 */
[----:B------:R-:W-:Y:S02]  /*02e0*/  @!P1 IMAD.IADD R0, R0, 0x1, -R7 ;  /* 0x0000000100009824 */ /* 0x000fe400078e0a07 */
[----:B------:R-:W-:Y:S01]  /*02f0*/  @!P1 VIADD R3, R3, 0x1 ;  /* 0x0000000103039836 */ /* 0x000fe20000000000 */
[----:B------:R-:W-:Y:S02]  /*0300*/  ISETP.NE.AND P1, PT, R4, RZ, PT ;  /* 0x000000ff0400720c */ /* 0x000fe40003f25270 */
[----:B------:R-:W-:Y:S02]  /*0310*/  ISETP.GE.U32.AND P0, PT, R0, R7, PT ;  /* 0x000000070000720c */ /* 0x000fe40003f06070 */
[----:B------:R-:W-:-:S04]  /*0320*/  LOP3.LUT R0, R5, R4, RZ, 0x3c, !PT ;  /* 0x0000000405007212 */ /* 0x000fc800078e3cff */
[----:B------:R-:W-:Y:S01]  /*0330*/  ISETP.GE.AND P2, PT, R0, RZ, PT ;  /* 0x000000ff0000720c */ /* 0x000fe20003f46270 */
[----:B------:R-:W-:-:S06]  /*0340*/  VIADD R0, R10, 0x3f ;  /* 0x0000003f0a007836 */ /* 0x000fcc0000000000 */
[----:B------:R-:W-:-:S04]  /*0350*/  @P0 VIADD R3, R3, 0x1 ;  /* 0x0000000103030836 */ /* 0x000fc80000000000 */
[----:B------:R-:W-:Y:S01]  /*0360*/  IMAD.MOV.U32 R2, RZ, RZ, R3 ;  /* 0x000000ffff027224 */ /* 0x000fe200078e0003 */
[----:B------:R-:W-:-:S03]  /*0370*/  SHF.R.S32.HI R3, RZ, 0x1f, R0 ;  /* 0x0000001fff037819 */ /* 0x000fc60000011400 */
[----:B------:R-:W-:Y:S01]  /*0380*/  @!P2 IMAD.MOV R2, RZ, RZ, -R2 ;  /* 0x000000ffff02a224 */ /* 0x000fe200078e0a02 */
[----:B------:R-:W-:Y:S02]  /*0390*/  @!P1 LOP3.LUT R2, RZ, R4, RZ, 0x33, !PT ;  /* 0x00000004ff029212 */ /* 0x000fe400078e33ff */
[----:B------:R-:W-:-:S03]  /*03a0*/  LEA.HI R3, R3, R0, RZ, 0x6 ;  /* 0x0000000003037211 */ /* 0x000fc600078f30ff */
[----:B------:R-:W-:Y:S02]  /*03b0*/  IMAD.SHL.U32 R6, R2, 0x4, RZ ;  /* 0x0000000402067824 */ /* 0x000fe400078e00ff */
[----:B------:R-:W-:-:S03]  /*03c0*/  IMAD.MOV R2, RZ, RZ, -R2 ;  /* 0x000000ffff027224 */ /* 0x000fc600078e0a02 */
[----:B------:R-:W-:Y:S01]  /*03d0*/  LEA.HI.SX32 R3, R3, -R6, 0x1a ;  /* 0x8000000603037211 */ /* 0x000fe200078fd2ff */
[----:B------:R-:W-:-:S03]  /*03e0*/  IMAD R4, R4, R2, R5 ;  /* 0x0000000204047224 */ /* 0x000fc600078e0205 */
[----:B------:R-:W-:Y:S02]  /*03f0*/  VIMNMX R13, R3, 0x4, PT ;  /* 0x00000004030d7848 */ /* 0x000fe40003fe0100 */
[----:B------:R-:W-:Y:S02]  /*0400*/  IABS R9, R4 ;  /* 0x0000000400097213 */ /* 0x000fe40000000000 */
[----:B------:R-:W-:-:S04]  /*0410*/  IABS R7, R13 ;  /* 0x0000000d00077213 */ /* 0x000fc80000000000 */
[----:B------:R-:W1:Y:S08]  /*0420*/  I2F.RP R0, R7 ;  /* 0x0000000700007306 */ /* 0x000e700000209400 */
[----:B-1----:R-:W1:Y:S02]  /*0430*/  MUFU.RCP R0, R0 ;  /* 0x0000000000007308 */ /* 0x002e640000001000 */
[----:B-1----:R-:W-:-:S06]  /*0440*/  VIADD R3, R0, 0xffffffe ;  /* 0x0ffffffe00037836 */ /* 0x002fcc0000000000 */
[----:B------:R-:W1:Y:S02]  /*0450*/  F2I.FTZ.U32.TRUNC.NTZ R3, R3 ;  /* 0x0000000300037305 */ /* 0x000e64000021f000 */
[----:B-1----:R-:W-:-:S04]  /*0460*/  IMAD.MOV R8, RZ, RZ, -R3 ;  /* 0x000000ffff087224 */ /* 0x002fc800078e0a03 */
[----:B------:R-:W-:Y:S01]  /*0470*/  IMAD.MOV.U32 R2, RZ, RZ, R8 ;  /* 0x000000ffff027224 */ /* 0x000fe200078e0008 */
[----:B------:R-:W-:-:S03]  /*0480*/  IABS R8, R13 ;  /* 0x0000000d00087213 */ /* 0x000fc60000000000 */
[----:B------:R-:W-:Y:S02]  /*0490*/  IMAD R5, R2, R7, RZ ;  /* 0x0000000702057224 */ /* 0x000fe400078e02ff */
[----:B------:R-:W-:Y:S02]  /*04a0*/  IMAD.MOV.U32 R2, RZ, RZ, RZ ;  /* 0x000000ffff027224 */ /* 0x000fe400078e00ff */
[----:B------:R-:W-:Y:S02]  /*04b0*/  IMAD.MOV R0, RZ, RZ, -R8 ;  /* 0x000000ffff007224 */ /* 0x000fe400078e0a08 */
[----:B------:R-:W-:Y:S01]  /*04c0*/  IMAD.HI.U32 R2, R3, R5, R2 ;  /* 0x0000000503027227 */ /* 0x000fe200078e0002 */
[----:B------:R-:W-:-:S04]  /*04d0*/  LOP3.LUT R3, R4, R13, RZ, 0x3c, !PT ;  /* 0x0000000d04037212 */ /* 0x000fc800078e3cff */
[----:B------:R-:W-:Y:S01]  /*04e0*/  ISETP.GE.AND P2, PT, R3, RZ, PT ;  /* 0x000000ff0300720c */ /* 0x000fe20003f46270 */
[----:B------:R-:W-:-:S04]  /*04f0*/  IMAD.HI.U32 R2, R2, R9, RZ ;  /* 0x0000000902027227 */ /* 0x000fc800078e00ff */
[----:B------:R-:W-:-:S05]  /*0500*/  IMAD R0, R2, R0, R9 ;  /* 0x0000000002007224 */ /* 0x000fca00078e0209 */
[----:B------:R-:W-:-:S13]  /*0510*/  ISETP.GT.U32.AND P1, PT, R7, R0, PT ;  /* 0x000000000700720c */ /* 0x000fda0003f24070 */
[----:B------:R-:W-:Y:S02]  /*0520*/  @!P1 IMAD.IADD R0, R0, 0x1, -R7 ;  /* 0x0000000100009824 */ /* 0x000fe400078e0a07 */
[----:B------:R-:W-:Y:S01]  /*0530*/  @!P1 VIADD R2, R2, 0x1 ;  /* 0x0000000102029836 */ /* 0x000fe20000000000 */
[----:B------:R-:W-:Y:S02]  /*0540*/  ISETP.NE.AND P1, PT, R13, RZ, PT ;  /* 0x000000ff0d00720c */ /* 0x000fe40003f25270 */
[----:B------:R-:W-:Y:S02]  /*0550*/  ISETP.GE.U32.AND P0, PT, R0, R7, PT ;  /* 0x000000070000720c */ /* 0x000fe40003f06070 */
[----:B------:R-:W1:Y:S11]  /*0560*/  S2R R0, SR_TID.X ;  /* 0x0000000000007919 */ /* 0x000e760000002100 */
[----:B------:R-:W-:Y:S01]  /*0570*/  @P0 VIADD R2, R2, 0x1 ;  /* 0x0000000102020836 */ /* 0x000fe20000000000 */
[----:B------:R-:W-:-:S03]  /*0580*/  ISETP.GE.AND P0, PT, R58, 0x20, PT ;  /* 0x000000203a00780c */ /* 0x000fc60003f06270 */
[----:B------:R-:W-:-:S04]  /*0590*/  IMAD.MOV.U32 R75, RZ, RZ, R2 ;  /* 0x000000ffff4b7224 */ /* 0x000fc800078e0002 */
[----:B------:R-:W-:Y:S01]  /*05a0*/  @!P2 IMAD.MOV R75, RZ, RZ, -R75 ;  /* 0x000000ffff4ba224 */ /* 0x000fe200078e0a4b */
[----:B------:R-:W-:-:S05]  /*05b0*/  @!P1 LOP3.LUT R75, RZ, R13, RZ, 0x33, !PT ;  /* 0x0000000dff4b9212 */ /* 0x000fca00078e33ff */
[----:B------:R-:W-:Y:S02]  /*05c0*/  IMAD.MOV R2, RZ, RZ, -R75 ;  /* 0x000000ffff027224 */ /* 0x000fe400078e0a4b */
[----:B------:R-:W-:Y:S02]  /*05d0*/  IMAD.SHL.U32 R75, R75, 0x40, RZ ;  /* 0x000000404b4b7824 */ /* 0x000fe400078e00ff */
[----:B------:R-:W-:Y:S01]  /*05e0*/  IMAD R2, R13, R2, R4 ;  /* 0x000000020d027224 */ /* 0x000fe200078e0204 */
[----:B-1----:R-:W-:-:S03]  /*05f0*/  LOP3.LUT R3, R0, 0x3f, RZ, 0xc0, !PT ;  /* 0x0000003f00037812 */ /* 0x002fc600078ec0ff */
[----:B------:R-:W-:Y:S01]  /*0600*/  IMAD.IADD R2, R6, 0x1, R2 ;  /* 0x0000000106027824 */ /* 0x000fe200078e0202 */
[----:B------:R-:W-:Y:S02]  /*0610*/  SHF.R.U32.HI R66, RZ, 0x6, R0 ;  /* 0x00000006ff427819 */ /* 0x000fe40000011600 */
[----:B------:R-:W-:Y:S01]  /*0620*/  LOP3.LUT R60, R0, 0x7f, RZ, 0xc0, !PT ;  /* 0x0000007f003c7812 */ /* 0x000fe200078ec0ff */
[----:B------:R-:W-:Y:S01]  /*0630*/  IMAD R2, R2, 0x40, R3 ;  /* 0x0000004002027824 */ /* 0x000fe200078e0203 */
[C---:B------:R-:W-:Y:S02]  /*0640*/  LEA.HI R62, R0.reuse, 0xe, RZ, 0x1a ;  /* 0x0000000e003e7811 */ /* 0x040fe400078fd0ff */
[----:B------:R-:W-:Y:S02]  /*0650*/  LEA.HI R64, R0, 0x1e, RZ, 0x1a ;  /* 0x0000001e00407811 */ /* 0x000fe400078fd0ff */
[----:B------:R-:W-:Y:S01]  /*0660*/  SGXT.U32 R66, R66, 0x1 ;  /* 0x000000014242781a */ /* 0x000fe20000000000 */
[----:B0-----:R-:W-:Y:S06]  /*0670*/  @!P0 BRA `(.L_x_0) ;  /* 0x0000002400b48947 */ /* 0x001fec0003800000 */
[----:B------:R-:W-:Y:S01]  /*0680*/  IABS R26, R10 ;  /* 0x0000000a001a7213 */ /* 0x000fe20000000000 */
[----:B------:R-:W-:Y:S01]  /*0690*/  ULDC UR4, c[0x0][0x240] ;  /* 0x0000900000047ab9 */ /* 0x000fe20000000800 */
[----:B------:R-:W-:Y:S01]  /*06a0*/  IABS R3, R11 ;  /* 0x0000000b00037213 */ /* 0x000fe20000000000 */
[----:B------:R-:W-:Y:S01]  /*06b0*/  ULDC.64 UR14, c[0x0][0x218] ;  /* 0x00008600000e7ab9 */ /* 0x000fe20000000a00 */
[----:B------:R-:W0:Y:S01]  /*06c0*/  I2F.RP R5, R26 ;  /* 0x0000001a00057306 */ /* 0x000e220000209400 */
[----:B------:R-:W-:Y:S01]  /*06d0*/  SHF.R.U32.HI R8, RZ, 0x5, R0 ;  /* 0x00000005ff087819 */ /* 0x000fe20000011600 */
[----:B------:R-:W-:Y:S01]  /*06e0*/  ULDC UR5, c[0x0][0x234] ;  /* 0x00008d0000057ab9 */ /* 0x000fe20000000800 */
[----:B------:R-:W-:Y:S01]  /*06f0*/  IABS R15, R2 ;  /* 0x00000002000f7213 */ /* 0x000fe20000000000 */
[----:B------:R-:W-:Y:S01]  /*0700*/  ULDC.64 UR12, c[0x0][0x210] ;  /* 0x00008400000c7ab9 */ /* 0x000fe20000000a00 */
[----:B------:R-:W-:Y:S01]  /*0710*/  SGXT.U32 R8, R8, 0x2 ;  /* 0x000000020808781a */ /* 0x000fe20000000000 */
[----:B------:R-:W-:Y:S01]  /*0720*/  ULDC UR6, c[0x0][0x23c] ;  /* 0x00008f0000067ab9 */ /* 0x000fe20000000800 */
[----:B------:R-:W-:Y:S01]  /*0730*/  LEA.HI R25, R0, R75, RZ, 0x1b ;  /* 0x0000004b00197211 */ /* 0x000fe200078fd8ff */
[----:B------:R-:W1:Y:S01]  /*0740*/  I2F.RP R4, R3 ;  /* 0x0000000300047306 */ /* 0x000e620000209400 */
[----:B------:R-:W-:-:S02]  /*0750*/  ISETP.GE.AND P6, PT, R2, RZ, PT ;  /* 0x000000ff0200720c */ /* 0x000fc40003fc6270 */
[----:B------:R-:W-:Y:S02]  /*0760*/  CS2R R44, SRZ ;  /* 0x00000000002c7805 */ /* 0x000fe4000001ff00 */
[----:B------:R-:W-:Y:S01]  /*0770*/  ISETP.NE.AND P2, PT, R10, RZ, PT ;  /* 0x000000ff0a00720c */ /* 0x000fe20003f45270 */
[----:B------:R-:W-:Y:S01]  /*0780*/  VIADD R16, R25, 0x3c ;  /* 0x0000003c19107836 */ /* 0x000fe20000000000 */
[----:B------:R-:W-:Y:S02]  /*0790*/  SHF.R.S32.HI R38, RZ, 0x2, R0 ;  /* 0x00000002ff267819 */ /* 0x000fe40000011400 */
[----:B------:R-:W-:Y:S02]  /*07a0*/  CS2R R46, SRZ ;  /* 0x00000000002e7805 */ /* 0x000fe4000001ff00 */
[----:B------:R-:W-:Y:S01]  /*07b0*/  LOP3.LUT R56, R0, 0x1f, RZ, 0xc0, !PT ;  /* 0x0000001f00387812 */ /* 0x000fe200078ec0ff */
[----:B0-----:R-:W0:Y:S01]  /*07c0*/  MUFU.RCP R5, R5 ;  /* 0x0000000500057308 */ /* 0x001e220000001000 */
[----:B------:R-:W-:-:S02]  /*07d0*/  ISETP.GE.AND P0, PT, R16, RZ, PT ;  /* 0x000000ff1000720c */ /* 0x000fc40003f06270 */
[----:B------:R-:W-:Y:S02]  /*07e0*/  CS2R R48, SRZ ;  /* 0x0000000000307805 */ /* 0x000fe4000001ff00 */
[----:B------:R-:W-:Y:S01]  /*07f0*/  SGXT R38, R38, 0x1 ;  /* 0x000000012626781a */ /* 0x000fe20000000200 */
[----:B------:R-:W-:Y:S01]  /*0800*/  IMAD R56, R56, UR6, RZ ;  /* 0x0000000638387c24 */ /* 0x000fe2000f8e02ff */
[----:B------:R-:W-:Y:S02]  /*0810*/  LOP3.LUT R57, R60, 0x10, RZ, 0x3c, !PT ;  /* 0x000000103c397812 */ /* 0x000fe400078e3cff */
[----:B------:R-:W-:Y:S02]  /*0820*/  CS2R R50, SRZ ;  /* 0x0000000000327805 */ /* 0x000fe4000001ff00 */
[----:B------:R-:W-:Y:S01]  /*0830*/  CS2R R52, SRZ ;  /* 0x0000000000347805 */ /* 0x000fe2000001ff00 */
[----:B-1----:R-:W1:Y:S01]  /*0840*/  MUFU.RCP R4, R4 ;  /* 0x0000000400047308 */ /* 0x002e620000001000 */
[----:B------:R-:W-:Y:S01]  /*0850*/  CS2R R54, SRZ ;  /* 0x0000000000367805 */ /* 0x000fe2000001ff00 */
[----:B------:R-:W-:Y:S01]  /*0860*/  ULDC UR9, c[0x0][0x230] ;  /* 0x00008c0000097ab9 */ /* 0x000fe20000000800 */
[----:B0-----:R-:W-:-:S06]  /*0870*/  VIADD R9, R5, 0xffffffe ;  /* 0x0ffffffe05097836 */ /* 0x001fcc0000000000 */
[----:B------:R-:W0:Y:S01]  /*0880*/  F2I.FTZ.U32.TRUNC.NTZ R9, R9 ;  /* 0x0000000900097305 */ /* 0x000e22000021f000 */
[----:B-1----:R-:W-:Y:S01]  /*0890*/  VIADD R6, R4, 0xffffffe ;  /* 0x0ffffffe04067836 */ /* 0x002fe20000000000 */
[----:B------:R-:W-:Y:S01]  /*08a0*/  LOP3.LUT R4, R75, R8, RZ, 0xfc, !PT ;  /* 0x000000084b047212 */ /* 0x000fe200078efcff */
[----:B------:R-:W-:-:S03]  /*08b0*/  IMAD.MOV.U32 R8, RZ, RZ, RZ ;  /* 0x000000ffff087224 */ /* 0x000fc600078e00ff */
[C---:B------:R-:W-:Y:S02]  /*08c0*/  LOP3.LUT R17, R4.reuse, 0x38, RZ, 0xfc, !PT ;  /* 0x0000003804117812 */ /* 0x040fe400078efcff */
[----:B------:R1:W2:Y:S01]  /*08d0*/  F2I.FTZ.U32.TRUNC.NTZ R7, R6 ;  /* 0x0000000600077305 */ /* 0x0002a2000021f000 */
[C---:B------:R-:W-:Y:S02]  /*08e0*/  LOP3.LUT R27, R4.reuse, 0x2c, RZ, 0xfc, !PT ;  /* 0x0000002c041b7812 */ /* 0x040fe400078efcff */
[----:B------:R-:W-:Y:S02]  /*08f0*/  ISETP.GE.AND P3, PT, R17, RZ, PT ;  /* 0x000000ff1100720c */ /* 0x000fe40003f66270 */
[----:B------:R-:W-:Y:S01]  /*0900*/  LOP3.LUT R29, R4, 0x28, RZ, 0xfc, !PT ;  /* 0x00000028041d7812 */ /* 0x000fe200078efcff */
[----:B0-----:R-:W-:Y:S01]  /*0910*/  IMAD.MOV R13, RZ, RZ, -R9 ;  /* 0x000000ffff0d7224 */ /* 0x001fe200078e0a09 */
[----:B------:R-:W-:Y:S01]  /*0920*/  IABS R19, R27 ;  /* 0x0000001b00137213 */ /* 0x000fe20000000000 */
[----:B-1----:R-:W-:Y:S01]  /*0930*/  IMAD.MOV.U32 R6, RZ, RZ, RZ ;  /* 0x000000ffff067224 */ /* 0x002fe200078e00ff */
[----:B------:R-:W-:Y:S01]  /*0940*/  IABS R21, R29 ;  /* 0x0000001d00157213 */ /* 0x000fe20000000000 */
[----:B------:R-:W-:Y:S01]  /*0950*/  IMAD R5, R13, R26, RZ ;  /* 0x0000001a0d057224 */ /* 0x000fe200078e02ff */
[----:B------:R-:W-:-:S02]  /*0960*/  IABS R13, R17 ;  /* 0x00000011000d7213 */ /* 0x000fc40000000000 */
[C---:B------:R-:W-:Y:S01]  /*0970*/  LOP3.LUT R31, R4.reuse, 0x24, RZ, 0xfc, !PT ;  /* 0x00000024041f7812 */ /* 0x040fe200078efcff */
[----:B------:R-:W-:Y:S01]  /*0980*/  IMAD.HI.U32 R8, R9, R5, R8 ;  /* 0x0000000509087227 */ /* 0x000fe200078e0008 */
[C---:B------:R-:W-:Y:S02]  /*0990*/  LOP3.LUT R33, R4.reuse, 0x20, RZ, 0xfc, !PT ;  /* 0x0000002004217812 */ /* 0x040fe400078efcff */
[----:B------:R-:W-:Y:S01]  /*09a0*/  IABS R23, R31 ;  /* 0x0000001f00177213 */ /* 0x000fe20000000000 */
[----:B--2---:R-:W-:Y:S01]  /*09b0*/  IMAD.MOV R12, RZ, RZ, -R7 ;  /* 0x000000ffff0c7224 */ /* 0x004fe200078e0a07 */
[----:B------:R-:W-:Y:S01]  /*09c0*/  LOP3.LUT R35, R4, 0x18, RZ, 0xfc, !PT ;  /* 0x0000001804237812 */ /* 0x000fe200078efcff */
[----:B------:R-:W-:Y:S01]  /*09d0*/  IMAD.HI.U32 R9, R8, R15, RZ ;  /* 0x0000000f08097227 */ /* 0x000fe200078e00ff */
[C---:B------:R-:W-:Y:S02]  /*09e0*/  LOP3.LUT R37, R4.reuse, 0x14, RZ, 0xfc, !PT ;  /* 0x0000001404257812 */ /* 0x040fe400078efcff */
[C---:B------:R-:W-:Y:S01]  /*09f0*/  LOP3.LUT R39, R4.reuse, 0x10, RZ, 0xfc, !PT ;  /* 0x0000001004277812 */ /* 0x040fe200078efcff */
[----:B------:R-:W-:Y:S01]  /*0a00*/  IMAD.MOV R9, RZ, RZ, -R9 ;  /* 0x000000ffff097224 */ /* 0x000fe200078e0a09 */
[----:B------:R-:W-:Y:S01]  /*0a10*/  LOP3.LUT R40, R4, 0xc, RZ, 0xfc, !PT ;  /* 0x0000000c04287812 */ /* 0x000fe200078efcff */
[----:B------:R-:W-:Y:S01]  /*0a20*/  IMAD R5, R12, R3, RZ ;  /* 0x000000030c057224 */ /* 0x000fe200078e02ff */
[----:B------:R-:W-:Y:S01]  /*0a30*/  IABS R12, R16 ;  /* 0x00000010000c7213 */ /* 0x000fe20000000000 */
[----:B------:R-:W-:Y:S01]  /*0a40*/  IMAD R15, R26, R9, R15 ;  /* 0x000000091a0f7224 */ /* 0x000fe200078e020f */
[----:B------:R-:W-:Y:S01]  /*0a50*/  IABS R36, R4 ;  /* 0x0000000400247213 */ /* 0x000fe20000000000 */
[----:B------:R-:W-:Y:S01]  /*0a60*/  IMAD.HI.U32 R6, R7, R5, R6 ;  /* 0x0000000507067227 */ /* 0x000fe200078e0006 */
[----:B------:R-:W-:-:S02]  /*0a70*/  SHF.R.S32.HI R5, RZ, 0x1f, R58 ;  /* 0x0000001fff057819 */ /* 0x000fc4000001143a */
[----:B------:R-:W-:Y:S02]  /*0a80*/  ISETP.GT.U32.AND P1, PT, R26, R15, PT ;  /* 0x0000000f1a00720c */ /* 0x000fe40003f24070 */
[----:B------:R-:W-:Y:S01]  /*0a90*/  LEA.HI R58, R5, R58, RZ, 0x5 ;  /* 0x0000003a053a7211 */ /* 0x000fe200078f28ff */
[----:B------:R-:W-:Y:S01]  /*0aa0*/  IMAD.HI.U32 R7, R6, R12, RZ ;  /* 0x0000000c06077227 */ /* 0x000fe200078e00ff */
[C---:B------:R-:W-:Y:S02]  /*0ab0*/  LOP3.LUT R5, R4.reuse, 0x34, RZ, 0xfc, !PT ;  /* 0x0000003404057812 */ /* 0x040fe400078efcff */
[----:B------:R-:W-:Y:S01]  /*0ac0*/  LOP3.LUT R41, R4, 0x8, RZ, 0xfc, !PT ;  /* 0x0000000804297812 */ /* 0x000fe200078efcff */
[----:B------:R-:W-:Y:S01]  /*0ad0*/  IMAD.HI.U32 R8, R6, R13, RZ ;  /* 0x0000000d06087227 */ /* 0x000fe200078e00ff */
[----:B------:R-:W-:Y:S02]  /*0ae0*/  ISETP.GE.AND P5, PT, R5, RZ, PT ;  /* 0x000000ff0500720c */ /* 0x000fe40003fa6270 */
[----:B------:R-:W-:Y:S01]  /*0af0*/  LOP3.LUT R42, R4, 0x4, RZ, 0xfc, !PT ;  /* 0x00000004042a7812 */ /* 0x000fe200078efcff */
[----:B------:R-:W-:Y:S01]  /*0b00*/  IMAD.MOV R7, RZ, RZ, -R7 ;  /* 0x000000ffff077224 */ /* 0x000fe200078e0a07 */
[----:B------:R-:W-:Y:S01]  /*0b10*/  SHF.R.S32.HI R58, RZ, 0x5, R58 ;  /* 0x00000005ff3a7819 */ /* 0x000fe2000001143a */
[----:B------:R-:W-:-:S02]  /*0b20*/  @!P1 IMAD.IADD R15, R15, 0x1, -R26 ;  /* 0x000000010f0f9824 */ /* 0x000fc400078e0a1a */
[----:B------:R-:W-:Y:S02]  /*0b30*/  IMAD.MOV R14, RZ, RZ, -R8 ;  /* 0x000000ffff0e7224 */ /* 0x000fe400078e0a08 */
[C---:B------:R-:W-:Y:S01]  /*0b40*/  IMAD R8, R3.reuse, R7, R12 ;  /* 0x0000000703087224 */ /* 0x040fe200078e020c */
[----:B------:R-:W-:Y:S01]  /*0b50*/  ISETP.GT.U32.AND P1, PT, R26, R15, PT ;  /* 0x0000000f1a00720c */ /* 0x000fe20003f24070 */
[----:B------:R-:W-:Y:S01]  /*0b60*/  IMAD R12, R3, R14, R13 ;  /* 0x0000000e030c7224 */ /* 0x000fe200078e020d */
[----:B------:R-:W-:Y:S01]  /*0b70*/  LOP3.LUT R7, R4, 0x30, RZ, 0xfc, !PT ;  /* 0x0000003004077812 */ /* 0x000fe200078efcff */
[C---:B------:R-:W-:Y:S01]  /*0b80*/  IMAD.HI.U32 R9, R6.reuse, R19, RZ ;  /* 0x0000001306097227 */ /* 0x040fe200078e00ff */
[----:B------:R-:W-:Y:S02]  /*0b90*/  IABS R14, R5 ;  /* 0x00000005000e7213 */ /* 0x000fe40000000000 */
[----:B------:R-:W-:Y:S01]  /*0ba0*/  IABS R17, R7 ;  /* 0x0000000700117213 */ /* 0x000fe20000000000 */
[----:B------:R-:W-:Y:S01]  /*0bb0*/  IMAD.HI.U32 R13, R6, R21, RZ ;  /* 0x00000015060d7227 */ /* 0x000fe200078e00ff */
[----:B------:R-:W-:-:S03]  /*0bc0*/  ISETP.GE.AND P4, PT, R7, RZ, PT ;  /* 0x000000ff0700720c */ /* 0x000fc60003f86270 */
[----:B------:R-:W-:-:S04]  /*0bd0*/  IMAD.HI.U32 R5, R6, R14, RZ ;  /* 0x0000000e06057227 */ /* 0x000fc800078e00ff */
[----:B------:R-:W-:-:S04]  /*0be0*/  IMAD.HI.U32 R7, R6, R17, RZ ;  /* 0x0000001106077227 */ /* 0x000fc800078e00ff */
[----:B------:R-:W-:Y:S02]  /*0bf0*/  IMAD.MOV R16, RZ, RZ, -R5 ;  /* 0x000000ffff107224 */ /* 0x000fe400078e0a05 */
[----:B------:R-:W-:Y:S01]  /*0c00*/  @!P1 IMAD.IADD R15, R15, 0x1, -R26 ;  /* 0x000000010f0f9824 */ /* 0x000fe200078e0a1a */
[C---:B------:R-:W-:Y:S01]  /*0c10*/  ISETP.GT.U32.AND P1, PT, R3.reuse, R8, PT ;  /* 0x000000080300720c */ /* 0x040fe20003f24070 */
[----:B------:R-:W-:Y:S02]  /*0c20*/  IMAD.MOV R18, RZ, RZ, -R7 ;  /* 0x000000ffff127224 */ /* 0x000fe400078e0a07 */
[C---:B------:R-:W-:Y:S02]  /*0c30*/  IMAD R14, R3.reuse, R16, R14 ;  /* 0x00000010030e7224 */ /* 0x040fe400078e020e */
[----:B------:R-:W-:Y:S02]  /*0c40*/  IMAD R16, R3, R18, R17 ;  /* 0x0000001203107224 */ /* 0x000fe400078e0211 */
[----:B------:R-:W-:Y:S01]  /*0c50*/  IMAD.MOV.U32 R17, RZ, RZ, R15 ;  /* 0x000000ffff117224 */ /* 0x000fe200078e000f */
[----:B------:R-:W-:Y:S01]  /*0c60*/  IABS R15, R33 ;  /* 0x00000021000f7213 */ /* 0x000fe20000000000 */
[----:B------:R-:W-:-:S02]  /*0c70*/  IMAD.MOV R20, RZ, RZ, -R9 ;  /* 0x000000ffff147224 */ /* 0x000fc400078e0a09 */
[----:B------:R-:W-:Y:S01]  /*0c80*/  @!P6 IMAD.MOV R17, RZ, RZ, -R17 ;  /* 0x000000ffff11e224 */ /* 0x000fe200078e0a11 */
[C---:B------:R-:W-:Y:S01]  /*0c90*/  ISETP.GT.U32.AND P6, PT, R3.reuse, R12, PT ;  /* 0x0000000c0300720c */ /* 0x040fe20003fc4070 */
[----:B------:R-:W-:Y:S01]  /*0ca0*/  @!P1 IMAD.IADD R8, R8, 0x1, -R3 ;  /* 0x0000000108089824 */ /* 0x000fe200078e0a03 */
[----:B------:R-:W-:Y:S01]  /*0cb0*/  @!P2 LOP3.LUT R17, RZ, R10, RZ, 0x33, !PT ;  /* 0x0000000aff11a212 */ /* 0x000fe200078e33ff */
[----:B------:R-:W-:Y:S01]  /*0cc0*/  IMAD.MOV R22, RZ, RZ, -R13 ;  /* 0x000000ffff167224 */ /* 0x000fe200078e0a0d */
[----:B------:R-:W-:Y:S01]  /*0cd0*/  ISETP.GT.U32.AND P2, PT, R3, R14, PT ;  /* 0x0000000e0300720c */ /* 0x000fe20003f44070 */
[----:B------:R-:W-:Y:S01]  /*0ce0*/  VIADD R7, R25, 0x1c ;  /* 0x0000001c19077836 */ /* 0x000fe20000000000 */
[C---:B------:R-:W-:Y:S01]  /*0cf0*/  ISETP.GT.U32.AND P1, PT, R3.reuse, R8, PT ;  /* 0x000000080300720c */ /* 0x040fe20003f24070 */
[----:B------:R-:W-:Y:S01]  /*0d00*/  IMAD R18, R3, R20, R19 ;  /* 0x0000001403127224 */ /* 0x000fe200078e0213 */
[----:B------:R-:W-:Y:S01]  /*0d10*/  IABS R25, R42 ;  /* 0x0000002a00197213 */ /* 0x000fe20000000000 */
[----:B------:R-:W-:Y:S01]  /*0d20*/  IMAD.HI.U32 R5, R6, R23, RZ ;  /* 0x0000001706057227 */ /* 0x000fe200078e00ff */
[----:B------:R-:W-:-:S03]  /*0d30*/  IABS R19, R7 ;  /* 0x0000000700137213 */ /* 0x000fc60000000000 */
[----:B------:R-:W-:Y:S02]  /*0d40*/  @!P6 IMAD.IADD R12, R12, 0x1, -R3 ;  /* 0x000000010c0ce824 */ /* 0x000fe400078e0a03 */
[C---:B------:R-:W-:Y:S01]  /*0d50*/  IMAD R20, R3.reuse, R22, R21 ;  /* 0x0000001603147224 */ /* 0x040fe200078e0215 */
[----:B------:R-:W-:Y:S01]  /*0d60*/  IABS R21, R35 ;  /* 0x0000002300157213 */ /* 0x000fe20000000000 */
[----:B------:R-:W-:Y:S01]  /*0d70*/  IMAD.MOV R24, RZ, RZ, -R5 ;  /* 0x000000ffff187224 */ /* 0x000fe200078e0a05 */
[C---:B------:R-:W-:Y:S01]  /*0d80*/  ISETP.GT.U32.AND P6, PT, R3.reuse, R12, PT ;  /* 0x0000000c0300720c */ /* 0x040fe20003fc4070 */
[--C-:B------:R-:W-:Y:S01]  /*0d90*/  @!P1 IMAD.IADD R8, R8, 0x1, -R3.reuse ;  /* 0x0000000108089824 */ /* 0x100fe200078e0a03 */
[C---:B------:R-:W-:Y:S01]  /*0da0*/  ISETP.GT.U32.AND P1, PT, R3.reuse, R16, PT ;  /* 0x000000100300720c */ /* 0x040fe20003f24070 */
[----:B------:R-:W-:Y:S01]  /*0db0*/  @!P2 IMAD.IADD R14, R14, 0x1, -R3 ;  /* 0x000000010e0ea824 */ /* 0x000fe200078e0a03 */
[----:B------:R-:W-:Y:S01]  /*0dc0*/  ISETP.GT.U32.AND P2, PT, R3, R20, PT ;  /* 0x000000140300720c */ /* 0x000fe20003f44070 */
[----:B------:R-:W-:-:S04]  /*0dd0*/  IMAD.HI.U32 R5, R6, R15, RZ ;  /* 0x0000000f06057227 */ /* 0x000fc800078e00ff */
[----:B------:R-:W-:-:S04]  /*0de0*/  IMAD.HI.U32 R9, R6, R19, RZ ;  /* 0x0000001306097227 */ /* 0x000fc800078e00ff */
[----:B------:R-:W-:Y:S01]  /*0df0*/  IMAD R22, R3, R24, R23 ;  /* 0x0000001803167224 */ /* 0x000fe200078e0217 */
[----:B------:R-:W-:Y:S01]  /*0e00*/  IABS R23, R37 ;  /* 0x0000002500177213 */ /* 0x000fe20000000000 */
[----:B------:R-:W-:-:S04]  /*0e10*/  IMAD.HI.U32 R10, R6, R21, RZ ;  /* 0x00000015060a7227 */ /* 0x000fc800078e00ff */
[----:B------:R-:W-:Y:S02]  /*0e20*/  IMAD.MOV R24, RZ, RZ, -R5 ;  /* 0x000000ffff187224 */ /* 0x000fe400078e0a05 */
[----:B------:R-:W-:Y:S02]  /*0e30*/  IMAD.MOV R26, RZ, RZ, -R9 ;  /* 0x000000ffff1a7224 */ /* 0x000fe400078e0a09 */
[----:B------:R-:W-:Y:S02]  /*0e40*/  IMAD.MOV R28, RZ, RZ, -R10 ;  /* 0x000000ffff1c7224 */ /* 0x000fe400078e0a0a */
[C---:B------:R-:W-:Y:S02]  /*0e50*/  IMAD R10, R3.reuse, R24, R15 ;  /* 0x00000018030a7224 */ /* 0x040fe400078e020f */
[C---:B------:R-:W-:Y:S01]  /*0e60*/  IMAD R24, R3.reuse, R26, R19 ;  /* 0x0000001a03187224 */ /* 0x040fe200078e0213 */
[----:B------:R-:W-:Y:S01]  /*0e70*/  IABS R19, R39 ;  /* 0x0000002700137213 */ /* 0x000fe20000000000 */
[--C-:B------:R-:W-:Y:S01]  /*0e80*/  @!P6 IMAD.IADD R12, R12, 0x1, -R3.reuse ;  /* 0x000000010c0ce824 */ /* 0x100fe200078e0a03 */
[C---:B------:R-:W-:Y:S01]  /*0e90*/  ISETP.GT.U32.AND P6, PT, R3.reuse, R18, PT ;  /* 0x000000120300720c */ /* 0x040fe20003fc4070 */
[--C-:B------:R-:W-:Y:S01]  /*0ea0*/  @!P1 IMAD.IADD R16, R16, 0x1, -R3.reuse ;  /* 0x0000000110109824 */ /* 0x100fe200078e0a03 */
[C---:B------:R-:W-:Y:S01]  /*0eb0*/  ISETP.GT.U32.AND P1, PT, R3.reuse, R22, PT ;  /* 0x000000160300720c */ /* 0x040fe20003f24070 */
[----:B------:R-:W-:Y:S01]  /*0ec0*/  @!P2 IMAD.IADD R20, R20, 0x1, -R3 ;  /* 0x000000011414a824 */ /* 0x000fe200078e0a03 */
[C---:B------:R-:W-:Y:S01]  /*0ed0*/  ISETP.GT.U32.AND P2, PT, R3.reuse, R24, PT ;  /* 0x000000180300720c */ /* 0x040fe20003f44070 */
[----:B------:R-:W-:Y:S01]  /*0ee0*/  IMAD R26, R3, R28, R21 ;  /* 0x0000001c031a7224 */ /* 0x000fe200078e0215 */
[----:B------:R-:W-:Y:S01]  /*0ef0*/  IABS R21, R40 ;  /* 0x0000002800157213 */ /* 0x000fe20000000000 */
[----:B------:R-:W-:-:S04]  /*0f00*/  IMAD.HI.U32 R13, R6, R23, RZ ;  /* 0x00000017060d7227 */ /* 0x000fc800078e00ff */
[----:B------:R-:W-:Y:S02]  /*0f10*/  IMAD.MOV R30, RZ, RZ, -R13 ;  /* 0x000000ffff1e7224 */ /* 0x000fe400078e0a0d */
[--C-:B------:R-:W-:Y:S01]  /*0f20*/  @!P6 IMAD.IADD R18, R18, 0x1, -R3.reuse ;  /* 0x000000011212e824 */ /* 0x100fe200078e0a03 */
[C---:B------:R-:W-:Y:S01]  /*0f30*/  ISETP.GT.U32.AND P6, PT, R3.reuse, R10, PT ;  /* 0x0000000a0300720c */ /* 0x040fe20003fc4070 */
[--C-:B------:R-:W-:Y:S01]  /*0f40*/  @!P1 IMAD.IADD R22, R22, 0x1, -R3.reuse ;  /* 0x0000000116169824 */ /* 0x100fe200078e0a03 */
[C---:B------:R-:W-:Y:S01]  /*0f50*/  ISETP.GT.U32.AND P1, PT, R3.reuse, R26, PT ;  /* 0x0000001a0300720c */ /* 0x040fe20003f24070 */
[----:B------:R-:W-:Y:S01]  /*0f60*/  @!P2 IMAD.IADD R24, R24, 0x1, -R3 ;  /* 0x000000011818a824 */ /* 0x000fe200078e0a03 */
[C---:B------:R-:W-:Y:S01]  /*0f70*/  ISETP.GT.U32.AND P2, PT, R3.reuse, R16, PT ;  /* 0x000000100300720c */ /* 0x040fe20003f44070 */
[----:B------:R-:W-:Y:S01]  /*0f80*/  @!P0 IMAD.MOV R8, RZ, RZ, -R8 ;  /* 0x000000ffff088224 */ /* 0x000fe200078e0a08 */
[C---:B------:R-:W-:Y:S01]  /*0f90*/  ISETP.GT.U32.AND P0, PT, R3.reuse, R22, PT ;  /* 0x000000160300720c */ /* 0x040fe20003f04070 */
[----:B------:R-:W-:Y:S01]  /*0fa0*/  IMAD R28, R3, R30, R23 ;  /* 0x0000001e031c7224 */ /* 0x000fe200078e0217 */
[----:B------:R-:W-:Y:S01]  /*0fb0*/  IABS R23, R41 ;  /* 0x0000002900177213 */ /* 0x000fe20000000000 */
[----:B------:R-:W-:-:S04]  /*0fc0*/  IMAD.HI.U32 R5, R6, R19, RZ ;  /* 0x0000001306057227 */ /* 0x000fc800078e00ff */
[--C-:B------:R-:W-:Y:S01]  /*0fd0*/  @!P6 IMAD.IADD R10, R10, 0x1, -R3.reuse ;  /* 0x000000010a0ae824 */ /* 0x100fe200078e0a03 */
[C---:B------:R-:W-:Y:S01]  /*0fe0*/  ISETP.GT.U32.AND P6, PT, R3.reuse, R14, PT ;  /* 0x0000000e0300720c */ /* 0x040fe20003fc4070 */
[--C-:B------:R-:W-:Y:S01]  /*0ff0*/  @!P1 IMAD.IADD R26, R26, 0x1, -R3.reuse ;  /* 0x000000011a1a9824 */ /* 0x100fe200078e0a03 */
[C---:B------:R-:W-:Y:S01]  /*1000*/  ISETP.GT.U32.AND P1, PT, R3.reuse, R18, PT ;  /* 0x000000120300720c */ /* 0x040fe20003f24070 */
[----:B------:R-:W-:Y:S01]  /*1010*/  @!P2 IMAD.IADD R16, R16, 0x1, -R3 ;  /* 0x000000011010a824 */ /* 0x000fe200078e0a03 */
[----:B------:R-:W-:Y:S01]  /*1020*/  ISETP.GT.U32.AND P2, PT, R3, R20, PT ;  /* 0x000000140300720c */ /* 0x000fe20003f44070 */
[----:B------:R-:W-:-:S04]  /*1030*/  IMAD.HI.U32 R9, R6, R21, RZ ;  /* 0x0000001506097227 */ /* 0x000fc800078e00ff */
[----:B------:R-:W-:-:S04]  /*1040*/  IMAD.HI.U32 R15, R6, R36, RZ ;  /* 0x00000024060f7227 */ /* 0x000fc800078e00ff */
[----:B------:R-:W-:Y:S02]  /*1050*/  IMAD.MOV R30, RZ, RZ, -R5 ;  /* 0x000000ffff1e7224 */ /* 0x000fe400078e0a05 */
[----:B------:R-:W-:Y:S02]  /*1060*/  IMAD.MOV R32, RZ, RZ, -R9 ;  /* 0x000000ffff207224 */ /* 0x000fe400078e0a09 */
[----:B------:R-:W-:Y:S02]  /*1070*/  IMAD.MOV R15, RZ, RZ, -R15 ;  /* 0x000000ffff0f7224 */ /* 0x000fe400078e0a0f */
[----:B------:R-:W-:-:S04]  /*1080*/  IMAD.HI.U32 R13, R6, R23, RZ ;  /* 0x00000017060d7227 */ /* 0x000fc800078e00ff */
[----:B------:R-:W-:-:S04]  /*1090*/  IMAD.HI.U32 R5, R6, R25, RZ ;  /* 0x0000001906057227 */ /* 0x000fc800078e00ff */
[C---:B------:R-:W-:Y:S01]  /*10a0*/  IMAD R6, R3.reuse, R30, R19 ;  /* 0x0000001e03067224 */ /* 0x040fe200078e0213 */
[C---:B------:R-:W-:Y:S01]  /*10b0*/  LOP3.LUT R19, R66.reuse, 0x14, RZ, 0xfc, !PT ;  /* 0x0000001442137812 */ /* 0x040fe200078efcff */
[C---:B------:R-:W-:Y:S01]  /*10c0*/  IMAD R30, R3.reuse, R32, R21 ;  /* 0x00000020031e7224 */ /* 0x040fe200078e0215 */
[C---:B------:R-:W-:Y:S01]  /*10d0*/  LOP3.LUT R21, R66.reuse, 0x18, RZ, 0xfc, !PT ;  /* 0x0000001842157812 */ /* 0x040fe200078efcff */
[C---:B------:R-:W-:Y:S01]  /*10e0*/  IMAD R36, R3.reuse, R15, R36 ;  /* 0x0000000f03247224 */ /* 0x040fe200078e0224 */
[----:B------:R-:W-:Y:S01]  /*10f0*/  LOP3.LUT R15, R66, 0xa, RZ, 0xfc, !PT ;  /* 0x0000000a420f7812 */ /* 0x000fe200078efcff */
[----:B------:R-:W-:Y:S01]  /*1100*/  @!P6 IMAD.IADD R14, R14, 0x1, -R3 ;  /* 0x000000010e0ee824 */ /* 0x000fe200078e0a03 */
[C---:B------:R-:W-:Y:S01]  /*1110*/  ISETP.GT.U32.AND P6, PT, R3.reuse, R24, PT ;  /* 0x000000180300720c */ /* 0x040fe20003fc4070 */
[----:B------:R-:W-:Y:S01]  /*1120*/  @!P4 IMAD.MOV R16, RZ, RZ, -R16 ;  /* 0x000000ffff10c224 */ /* 0x000fe200078e0a10 */
[C---:B------:R-:W-:Y:S01]  /*1130*/  ISETP.GT.U32.AND P4, PT, R3.reuse, R28, PT ;  /* 0x0000001c0300720c */ /* 0x040fe20003f84070 */
[----:B------:R-:W-:Y:S01]  /*1140*/  IMAD.MOV R34, RZ, RZ, -R13 ;  /* 0x000000ffff227224 */ /* 0x000fe200078e0a0d */
[----:B------:R-:W-:Y:S01]  /*1150*/  LOP3.LUT R13, R66, 0x6, RZ, 0xfc, !PT ;  /* 0x00000006420d7812 */ /* 0x000fe200078efcff */
[----:B------:R-:W-:Y:S01]  /*1160*/  @!P3 IMAD.MOV R12, RZ, RZ, -R12 ;  /* 0x000000ffff0cb224 */ /* 0x000fe200078e0a0c */
[C---:B------:R-:W-:Y:S01]  /*1170*/  ISETP.GT.U32.AND P3, PT, R3.reuse, R10, PT ;  /* 0x0000000a0300720c */ /* 0x040fe20003f64070 */
[----:B------:R-:W-:Y:S01]  /*1180*/  @!P5 IMAD.MOV R14, RZ, RZ, -R14 ;  /* 0x000000ffff0ed224 */ /* 0x000fe200078e0a0e */
[C---:B------:R-:W-:Y:S01]  /*1190*/  ISETP.GT.U32.AND P5, PT, R3.reuse, R26, PT ;  /* 0x0000001a0300720c */ /* 0x040fe20003fa4070 */
[--C-:B------:R-:W-:Y:S01]  /*11a0*/  @!P1 IMAD.IADD R18, R18, 0x1, -R3.reuse ;  /* 0x0000000112129824 */ /* 0x100fe200078e0a03 */
[C---:B------:R-:W-:Y:S01]  /*11b0*/  ISETP.GT.U32.AND P1, PT, R3.reuse, R6, PT ;  /* 0x000000060300720c */ /* 0x040fe20003f24070 */
[--C-:B------:R-:W-:Y:S01]  /*11c0*/  @!P2 IMAD.IADD R20, R20, 0x1, -R3.reuse ;  /* 0x000000011414a824 */ /* 0x100fe200078e0a03 */
[C---:B------:R-:W-:Y:S01]  /*11d0*/  ISETP.GT.U32.AND P2, PT, R3.reuse, R30, PT ;  /* 0x0000001e0300720c */ /* 0x040fe20003f44070 */
[----:B------:R-:W-:Y:S01]  /*11e0*/  @!P0 IMAD.IADD R22, R22, 0x1, -R3 ;  /* 0x0000000116168824 */ /* 0x000fe200078e0a03 */
[C---:B------:R-:W-:Y:S01]  /*11f0*/  ISETP.GT.U32.AND P0, PT, R3.reuse, R36, PT ;  /* 0x000000240300720c */ /* 0x040fe20003f04070 */
[----:B------:R-:W-:Y:S01]  /*1200*/  IMAD R32, R3, R34, R23 ;  /* 0x0000002203207224 */ /* 0x000fe200078e0217 */
[----:B------:R-:W-:Y:S01]  /*1210*/  LOP3.LUT R23, R66, 0x1c, RZ, 0xfc, !PT ;  /* 0x0000001c42177812 */ /* 0x000fe200078efcff */
[----:B------:R-:W-:-:S02]  /*1220*/  IMAD.MOV R34, RZ, RZ, -R5 ;  /* 0x000000ffff227224 */ /* 0x000fc400078e0a05 */
[----:B------:R-:W-:Y:S01]  /*1230*/  @!P6 IMAD.IADD R24, R24, 0x1, -R3 ;  /* 0x000000011818e824 */ /* 0x000fe200078e0a03 */
[C---:B------:R-:W-:Y:S01]  /*1240*/  ISETP.GT.U32.AND P6, PT, R3.reuse, R32, PT ;  /* 0x000000200300720c */ /* 0x040fe20003fc4070 */
[C---:B------:R-:W-:Y:S02]  /*1250*/  IMAD R34, R3.reuse, R34, R25 ;  /* 0x0000002203227224 */ /* 0x040fe400078e0219 */
[--C-:B------:R-:W-:Y:S02]  /*1260*/  @!P4 IMAD.IADD R28, R28, 0x1, -R3.reuse ;  /* 0x000000011c1cc824 */ /* 0x100fe400078e0a03 */
[--C-:B------:R-:W-:Y:S01]  /*1270*/  @!P3 IMAD.IADD R10, R10, 0x1, -R3.reuse ;  /* 0x000000010a0ab824 */ /* 0x100fe200078e0a03 */
[----:B------:R-:W-:Y:S01]  /*1280*/  ISETP.GT.U32.AND P4, PT, R3, R34, PT ;  /* 0x000000220300720c */ /* 0x000fe20003f84070 */
[--C-:B------:R-:W-:Y:S01]  /*1290*/  @!P5 IMAD.IADD R26, R26, 0x1, -R3.reuse ;  /* 0x000000011a1ad824 */ /* 0x100fe200078e0a03 */
[----:B------:R-:W-:Y:S01]  /*12a0*/  ISETP.GE.AND P3, PT, R7, RZ, PT ;  /* 0x000000ff0700720c */ /* 0x000fe20003f66270 */
        /* <DEDUP_REMOVED lines=8> */
[----:B------:R-:W-:Y:S01]  /*1330*/  IMAD.SHL.U32 R5, R0, 0x20, RZ ;  /* 0x0000002000057824 */ /* 0x000fe200078e00ff */
[----:B------:R-:W-:Y:S01]  /*1340*/  ISETP.GE.AND P6, PT, R35, RZ, PT ;  /* 0x000000ff2300720c */ /* 0x000fe20003fc6270 */
[--C-:B------:R-:W-:Y:S01]  /*1350*/  @!P4 IMAD.IADD R34, R34, 0x1, -R3.reuse ;  /* 0x000000012222c824 */ /* 0x100fe200078e0a03 */
[----:B------:R-:W-:Y:S01]  /*1360*/  ISETP.GT.U32.AND P4, PT, R3, R28, PT ;  /* 0x0000001c0300720c */ /* 0x000fe20003f84070 */
[----:B------:R-:W-:Y:S01]  /*1370*/  @!P3 IMAD.MOV R24, RZ, RZ, -R24 ;  /* 0x000000ffff18b224 */ /* 0x000fe200078e0a18 */
[----:B------:R-:W-:Y:S01]  /*1380*/  LOP3.LUT R5, R5, 0x760, RZ, 0xc0, !PT ;  /* 0x0000076005057812 */ /* 0x000fe200078ec0ff */
[----:B------:R-:W-:Y:S01]  /*1390*/  @!P5 IMAD.MOV R18, RZ, RZ, -R18 ;  /* 0x000000ffff12d224 */ /* 0x000fe200078e0a12 */
[C---:B------:R-:W-:Y:S01]  /*13a0*/  ISETP.GT.U32.AND P5, PT, R3.reuse, R32, PT ;  /* 0x000000200300720c */ /* 0x040fe20003fa4070 */
[----:B------:R-:W-:Y:S01]  /*13b0*/  @!P1 IMAD.MOV R20, RZ, RZ, -R20 ;  /* 0x000000ffff149224 */ /* 0x000fe200078e0a14 */
[C---:B------:R-:W-:Y:S01]  /*13c0*/  ISETP.GT.U32.AND P1, PT, R3.reuse, R6, PT ;  /* 0x000000060300720c */ /* 0x040fe20003f24070 */
[----:B------:R-:W-:Y:S01]  /*13d0*/  @!P2 IMAD.MOV R22, RZ, RZ, -R22 ;  /* 0x000000ffff16a224 */ /* 0x000fe200078e0a16 */
[C---:B------:R-:W-:Y:S01]  /*13e0*/  ISETP.GT.U32.AND P2, PT, R3.reuse, R30, PT ;  /* 0x0000001e0300720c */ /* 0x040fe20003f44070 */
[----:B------:R-:W-:Y:S01]  /*13f0*/  @!P0 IMAD.MOV R10, RZ, RZ, -R10 ;  /* 0x000000ffff0a8224 */ /* 0x000fe200078e0a0a */
[C---:B------:R-:W-:Y:S01]  /*1400*/  ISETP.GT.U32.AND P0, PT, R3.reuse, R36, PT ;  /* 0x000000240300720c */ /* 0x040fe20003f04070 */
[----:B------:R-:W-:Y:S01]  /*1410*/  @!P6 IMAD.MOV R26, RZ, RZ, -R26 ;  /* 0x000000ffff1ae224 */ /* 0x000fe200078e0a1a */
[----:B------:R-:W-:Y:S01]  /*1420*/  ISETP.GT.U32.AND P3, PT, R3, R34, PT ;  /* 0x000000220300720c */ /* 0x000fe20003f64070 */
[--C-:B------:R-:W-:Y:S01]  /*1430*/  @!P4 IMAD.IADD R28, R28, 0x1, -R3.reuse ;  /* 0x000000011c1cc824 */ /* 0x100fe200078e0a03 */
[----:B------:R-:W-:Y:S01]  /*1440*/  ISETP.GE.AND P4, PT, R37, RZ, PT ;  /* 0x000000ff2500720c */ /* 0x000fe20003f86270 */
[----:B------:R-:W-:Y:S01]  /*1450*/  IMAD R17, R17, UR5, RZ ;  /* 0x0000000511117c24 */ /* 0x000fe2000f8e02ff */
        /* <DEDUP_REMOVED lines=9> */
[----:B------:R-:W-:Y:S01]  /*14f0*/  @!P3 IMAD.IADD R34, R34, 0x1, -R3 ;  /* 0x000000012222b824 */ /* 0x000fe200078e0a03 */
[----:B------:R-:W-:Y:S01]  /*1500*/  ISETP.NE.AND P3, PT, R11, RZ, PT ;  /* 0x000000ff0b00720c */ /* 0x000fe20003f65270 */
[----:B------:R-:W0:Y:S01]  /*1510*/  LDC R3, c[0x0][0x238] ;  /* 0x00008e00ff037b82 */ /* 0x000e220000000800 */
[----:B------:R-:W-:Y:S01]  /*1520*/  LOP3.LUT R11, RZ, R11, RZ, 0x33, !PT ;  /* 0x0000000bff0b7212 */ /* 0x000fe200078e33ff */
[----:B------:R-:W-:Y:S01]  /*1530*/  @!P4 IMAD.MOV R28, RZ, RZ, -R28 ;  /* 0x000000ffff1cc224 */ /* 0x000fe200078e0a1c */
[----:B------:R-:W-:Y:S01]  /*1540*/  LOP3.LUT R7, R5, 0x90, R38, 0xf8, !PT ;  /* 0x0000009005077812 */ /* 0x000fe200078ef826 */
[----:B------:R-:W-:Y:S01]  /*1550*/  @!P5 IMAD.MOV R34, RZ, RZ, -R34 ;  /* 0x000000ffff22d224 */ /* 0x000fe200078e0a22 */
[C---:B------:R-:W-:Y:S01]  /*1560*/  SEL R14, R11.reuse, R14, !P3 ;  /* 0x0000000e0b0e7207 */ /* 0x040fe20005800000 */
[----:B------:R-:W-:Y:S01]  /*1570*/  @!P1 IMAD.MOV R6, RZ, RZ, -R6 ;  /* 0x000000ffff069224 */ /* 0x000fe200078e0a06 */
[C---:B------:R-:W-:Y:S01]  /*1580*/  SEL R12, R11.reuse, R12, !P3 ;  /* 0x0000000c0b0c7207 */ /* 0x040fe20005800000 */
[----:B------:R-:W-:Y:S01]  /*1590*/  @!P2 IMAD.MOV R30, RZ, RZ, -R30 ;  /* 0x000000ffff1ea224 */ /* 0x000fe200078e0a1e */
[C---:B------:R-:W-:Y:S01]  /*15a0*/  SEL R26, R11.reuse, R26, !P3 ;  /* 0x0000001a0b1a7207 */ /* 0x040fe20005800000 */
[----:B------:R-:W-:Y:S01]  /*15b0*/  IMAD R14, R14, UR4, RZ ;  /* 0x000000040e0e7c24 */ /* 0x000fe2000f8e02ff */
[C---:B------:R-:W-:Y:S01]  /*15c0*/  SEL R8, R11.reuse, R8, !P3 ;  /* 0x000000080b087207 */ /* 0x040fe20005800000 */
[----:B------:R-:W-:Y:S01]  /*15d0*/  @!P0 IMAD.MOV R32, RZ, RZ, -R32 ;  /* 0x000000ffff208224 */ /* 0x000fe200078e0a20 */
[C---:B------:R-:W-:Y:S01]  /*15e0*/  SEL R24, R11.reuse, R24, !P3 ;  /* 0x000000180b187207 */ /* 0x040fe20005800000 */
[----:B------:R-:W-:Y:S01]  /*15f0*/  @!P6 IMAD.MOV R36, RZ, RZ, -R36 ;  /* 0x000000ffff24e224 */ /* 0x000fe200078e0a24 */
[----:B------:R-:W-:Y:S01]  /*1600*/  SHF.R.S32.HI R103, RZ, 0x1f, R14 ;  /* 0x0000001fff677819 */ /* 0x000fe2000001140e */
[----:B------:R-:W-:Y:S01]  /*1610*/  IMAD R12, R12, UR4, RZ ;  /* 0x000000040c0c7c24 */ /* 0x000fe2000f8e02ff */
[----:B------:R-:W-:Y:S01]  /*1620*/  IADD3 R79, P1, R14, UR14, RZ ;  /* 0x0000000e0e4f7c10 */ /* 0x000fe2000ff3e0ff */
[----:B------:R-:W-:Y:S01]  /*1630*/  IMAD R26, R26, UR4, RZ ;  /* 0x000000041a1a7c24 */ /* 0x000fe2000f8e02ff */
[C---:B------:R-:W-:Y:S01]  /*1640*/  SEL R16, R11.reuse, R16, !P3 ;  /* 0x000000100b107207 */ /* 0x040fe20005800000 */
        /* <DEDUP_REMOVED lines=19> */
[----:B------:R-:W-:Y:S01]  /*1780*/  SEL R11, R11, R36, !P3 ;  /* 0x000000240b0b7207 */ /* 0x000fe20005800000 */
[----:B------:R-:W-:Y:S01]  /*1790*/  IMAD R32, R32, UR4, RZ ;  /* 0x0000000420207c24 */ /* 0x000fe2000f8e02ff */
[----:B------:R-:W-:Y:S01]  /*17a0*/  SHF.R.S32.HI R99, RZ, 0x1f, R12 ;  /* 0x0000001fff637819 */ /* 0x000fe2000001140c */
[----:B------:R-:W-:Y:S01]  /*17b0*/  IMAD R34, R34, UR4, RZ ;  /* 0x0000000422227c24 */ /* 0x000fe2000f8e02ff */
[----:B------:R-:W-:Y:S01]  /*17c0*/  IADD3 R77, P2, R12, UR14, RZ ;  /* 0x0000000e0c4d7c10 */ /* 0x000fe2000ff5e0ff */
[----:B------:R-:W-:Y:S01]  /*17d0*/  IMAD R11, R11, UR4, RZ ;  /* 0x000000040b0b7c24 */ /* 0x000fe2000f8e02ff */
[----:B------:R-:W-:Y:S01]  /*17e0*/  IADD3.X R103, R103, UR15, RZ, P1, !PT ;  /* 0x0000000f67677c10 */ /* 0x000fe20008ffe4ff */
[----:B------:R-:W-:Y:S01]  /*17f0*/  UIADD3 UR5, UR8, 0x800, URZ ;  /* 0x0000080008057890 */ /* 0x000fe2000fffe03f */
[----:B------:R-:W-:Y:S01]  /*1800*/  SHF.R.S32.HI R72, RZ, 0x1f, R26 ;  /* 0x0000001fff487819 */ /* 0x000fe2000001141a */
[----:B------:R-:W-:Y:S01]  /*1810*/  USHF.R.U32.HI UR4, URZ, 0x4, UR8 ;  /* 0x000000043f047899 */ /* 0x000fe20008011608 */
[----:B------:R-:W-:Y:S01]  /*1820*/  IADD3 R105, P1, R26, UR14, RZ ;  /* 0x0000000e1a697c10 */ /* 0x000fe2000ff3e0ff */
[----:B------:R-:W-:Y:S01]  /*1830*/  USHF.R.U32.HI UR5, URZ, 0x4, UR5 ;  /* 0x000000043f057899 */ /* 0x000fe20008011605 */
[----:B------:R-:W-:Y:S01]  /*1840*/  SHF.R.S32.HI R95, RZ, 0x1f, R8 ;  /* 0x0000001fff5f7819 */ /* 0x000fe20000011408 */
[-C--:B0-----:R-:W-:Y:S01]  /*1850*/  IMAD R23, R23, R3.reuse, RZ ;  /* 0x0000000317177224 */ /* 0x081fe200078e02ff */
[----:B------:R-:W-:Y:S01]  /*1860*/  IADD3 R5, P3, R8, UR14, RZ ;  /* 0x0000000e08057c10 */ /* 0x000fe2000ff7e0ff */
[-C--:B------:R-:W-:Y:S01]  /*1870*/  IMAD R21, R21, R3.reuse, RZ ;  /* 0x0000000315157224 */ /* 0x080fe200078e02ff */
[----:B------:R-:W-:Y:S01]  /*1880*/  IADD3.X R99, R99, UR15, RZ, P2, !PT ;  /* 0x0000000f63637c10 */ /* 0x000fe200097fe4ff */
[-C--:B------:R-:W-:Y:S01]  /*1890*/  IMAD R19, R19, R3.reuse, RZ ;  /* 0x0000000313137224 */ /* 0x080fe200078e02ff */
[----:B------:R-:W-:Y:S01]  /*18a0*/  SHF.R.S32.HI R68, RZ, 0x1f, R24 ;  /* 0x0000001fff447819 */ /* 0x000fe20000011418 */
[-C--:B------:R-:W-:Y:S01]  /*18b0*/  IMAD R15, R15, R3.reuse, RZ ;  /* 0x000000030f0f7224 */ /* 0x080fe200078e02ff */
[----:B------:R-:W-:Y:S01]  /*18c0*/  IADD3 R101, P2, R24, UR14, RZ ;  /* 0x0000000e18657c10 */ /* 0x000fe2000ff5e0ff */
[-C--:B------:R-:W-:Y:S01]  /*18d0*/  IMAD R13, R13, R3.reuse, RZ ;  /* 0x000000030d0d7224 */ /* 0x080fe200078e02ff */
[----:B------:R-:W-:Y:S01]  /*18e0*/  IADD3.X R72, R72, UR15, RZ, P1, !PT ;  /* 0x0000000f48487c10 */ /* 0x000fe20008ffe4ff */
[-C--:B------:R-:W-:Y:S01]  /*18f0*/  IMAD R9, R64, R3.reuse, RZ ;  /* 0x0000000340097224 */ /* 0x080fe200078e02ff */
[----:B------:R-:W-:Y:S01]  /*1900*/  IADD3 R73, P1, R17, UR12, RZ ;  /* 0x0000000c11497c10 */ /* 0x000fe2000ff3e0ff */
[----:B------:R-:W-:Y:S01]  /*1910*/  IMAD R8, R62, R3, RZ ;  /* 0x000000033e087224 */ /* 0x000fe200078e02ff */
[----:B------:R-:W-:-:S02]  /*1920*/  IADD3.X R95, R95, UR15, RZ, P3, !PT ;  /* 0x0000000f5f5f7c10 */ /* 0x000fc40009ffe4ff */
[----:B------:R-:W-:Y:S02]  /*1930*/  CS2R R24, SRZ ;  /* 0x0000000000187805 */ /* 0x000fe4000001ff00 */
[----:B------:R-:W-:Y:S02]  /*1940*/  SHF.R.S32.HI R107, RZ, 0x1f, R16 ;  /* 0x0000001fff6b7819 */ /* 0x000fe40000011410 */
[----:B------:R-:W-:Y:S02]  /*1950*/  CS2R R26, SRZ ;  /* 0x00000000001a7805 */ /* 0x000fe4000001ff00 */
[----:B------:R-:W-:Y:S02]  /*1960*/  IADD3 R81, P0, R16, UR14, RZ ;  /* 0x0000000e10517c10 */ /* 0x000fe4000ff1e0ff */
[----:B------:R-:W-:Y:S02]  /*1970*/  CS2R R36, SRZ ;  /* 0x0000000000247805 */ /* 0x000fe4000001ff00 */
[----:B------:R-:W-:-:S02]  /*1980*/  SHF.R.S32.HI R111, RZ, 0x1f, R18 ;  /* 0x0000001fff6f7819 */ /* 0x000fc40000011412 */
[----:B------:R-:W-:Y:S02]  /*1990*/  CS2R R38, SRZ ;  /* 0x0000000000267805 */ /* 0x000fe4000001ff00 */
[----:B------:R-:W-:Y:S02]  /*19a0*/  IADD3 R83, P4, R18, UR14, RZ ;  /* 0x0000000e12537c10 */ /* 0x000fe4000ff9e0ff */
[----:B------:R-:W-:Y:S02]  /*19b0*/  CS2R R40, SRZ ;  /* 0x0000000000287805 */ /* 0x000fe4000001ff00 */
[----:B------:R-:W-:Y:S02]  /*19c0*/  SHF.R.S32.HI R115, RZ, 0x1f, R20 ;  /* 0x0000001fff737819 */ /* 0x000fe40000011414 */
[----:B------:R-:W-:Y:S02]  /*19d0*/  CS2R R42, SRZ ;  /* 0x00000000002a7805 */ /* 0x000fe4000001ff00 */
[----:B------:R-:W-:Y:S01]  /*19e0*/  IADD3 R85, P6, R20, UR14, RZ ;  /* 0x0000000e14557c10 */ /* 0x000fe2000ffde0ff */
[----:B------:R-:W-:Y:S01]  /*19f0*/  USHF.L.U32 UR12, UR6, 0x5, URZ ;  /* 0x00000005060c7899 */ /* 0x000fe2000800063f */
[----:B------:R-:W-:Y:S01]  /*1a00*/  SHF.R.S32.HI R119, RZ, 0x1f, R22 ;  /* 0x0000001fff777819 */ /* 0x000fe20000011416 */
[----:B------:R-:W-:Y:S01]  /*1a10*/  USGXT.U32 UR4, UR4, 0xe ;  /* 0x0000000e0404789a */ /* 0x000fe20008000000 */
[----:B------:R-:W-:Y:S01]  /*1a20*/  IADD3 R87, P5, R22, UR14, RZ ;  /* 0x0000000e16577c10 */ /* 0x000fe2000ffbe0ff */
[----:B------:R-:W-:Y:S01]  /*1a30*/  USGXT.U32 UR6, UR5, 0xe ;  /* 0x0000000e0506789a */ /* 0x000fe20008000000 */
[----:B------:R-:W-:-:S02]  /*1a40*/  SHF.R.S32.HI R123, RZ, 0x1f, R10 ;  /* 0x0000001fff7b7819 */ /* 0x000fc4000001140a */
[----:B------:R-:W-:Y:S01]  /*1a50*/  IADD3 R97, P3, R10, UR14, RZ ;  /* 0x0000000e0a617c10 */ /* 0x000fe2000ff7e0ff */
[----:B------:R-:W-:Y:S01]  /*1a60*/  IMAD.SHL.U32 R10, R3, 0x20, RZ ;  /* 0x00000020030a7824 */ /* 0x000fe200078e00ff */
[----:B------:R-:W-:Y:S02]  /*1a70*/  IADD3.X R68, R68, UR15, RZ, P2, !PT ;  /* 0x0000000f44447c10 */ /* 0x000fe400097fe4ff */
[----:B------:R-:W-:Y:S02]  /*1a80*/  SHF.R.S32.HI R61, RZ, 0x1f, R11 ;  /* 0x0000001fff3d7819 */ /* 0x000fe4000001140b */
[----:B------:R-:W-:Y:S02]  /*1a90*/  IADD3 R70, P2, R11, UR14, RZ ;  /* 0x0000000e0b467c10 */ /* 0x000fe4000ff5e0ff */
[----:B------:R-:W-:Y:S02]  /*1aa0*/  LEA.HI.X.SX32 R59, R17, UR13, 0x1, P1 ;  /* 0x0000000d113b7c11 */ /* 0x000fe400088f0eff */
[----:B------:R-:W-:-:S02]  /*1ab0*/  LOP3.LUT R22, R66, 0x1a, RZ, 0xfc, !PT ;  /* 0x0000001a42167812 */ /* 0x000fc400078efcff */
[C---:B------:R-:W-:Y:S02]  /*1ac0*/  LOP3.LUT R20, R66.reuse, 0x16, RZ, 0xfc, !PT ;  /* 0x0000001642147812 */ /* 0x040fe400078efcff */
[----:B------:R-:W-:Y:S01]  /*1ad0*/  LOP3.LUT R18, R66, 0x12, RZ, 0xfc, !PT ;  /* 0x0000001242127812 */ /* 0x000fe200078efcff */
[-C--:B------:R-:W-:Y:S01]  /*1ae0*/  IMAD R22, R22, R3.reuse, RZ ;  /* 0x0000000316167224 */ /* 0x080fe200078e02ff */
[----:B------:R-:W-:Y:S01]  /*1af0*/  LOP3.LUT R17, R66, 0x10, RZ, 0xfc, !PT ;  /* 0x0000001042117812 */ /* 0x000fe200078efcff */
[-C--:B------:R-:W-:Y:S01]  /*1b00*/  IMAD R20, R20, R3.reuse, RZ ;  /* 0x0000000314147224 */ /* 0x080fe200078e02ff */
[----:B------:R-:W-:Y:S01]  /*1b10*/  LOP3.LUT R16, R66, 0xc, RZ, 0xfc, !PT ;  /* 0x0000000c42107812 */ /* 0x000fe200078efcff */
[-C--:B------:R-:W-:Y:S01]  /*1b20*/  IMAD R18, R18, R3.reuse, RZ ;  /* 0x0000000312127224 */ /* 0x080fe200078e02ff */
[C---:B------:R-:W-:Y:S01]  /*1b30*/  LOP3.LUT R14, R66.reuse, 0x8, RZ, 0xfc, !PT ;  /* 0x00000008420e7812 */ /* 0x040fe200078efcff */
[-C--:B------:R-:W-:Y:S01]  /*1b40*/  IMAD R17, R17, R3.reuse, RZ ;  /* 0x0000000311117224 */ /* 0x080fe200078e02ff */
[----:B------:R-:W-:Y:S01]  /*1b50*/  LOP3.LUT R12, R66, 0x4, RZ, 0xfc, !PT ;  /* 0x00000004420c7812 */ /* 0x000fe200078efcff */
[-C--:B------:R-:W-:Y:S01]  /*1b60*/  IMAD R16, R16, R3.reuse, RZ ;  /* 0x0000000310107224 */ /* 0x080fe200078e02ff */
[----:B------:R-:W-:Y:S01]  /*1b70*/  LOP3.LUT R11, R66, 0x2, RZ, 0xfc, !PT ;  /* 0x00000002420b7812 */ /* 0x000fe200078efcff */
[-C--:B------:R-:W-:Y:S01]  /*1b80*/  IMAD R14, R14, R3.reuse, RZ ;  /* 0x000000030e0e7224 */ /* 0x080fe200078e02ff */
[----:B------:R-:W-:Y:S01]  /*1b90*/  IADD3.X R107, R107, UR15, RZ, P0, !PT ;  /* 0x0000000f6b6b7c10 */ /* 0x000fe200087fe4ff */
[-C--:B------:R-:W-:Y:S01]  /*1ba0*/  IMAD R12, R12, R3.reuse, RZ ;  /* 0x000000030c0c7224 */ /* 0x080fe200078e02ff */
[----:B------:R-:W-:Y:S01]  /*1bb0*/  IADD3.X R111, R111, UR15, RZ, P4, !PT ;  /* 0x0000000f6f6f7c10 */ /* 0x000fe2000a7fe4ff */
[----:B------:R-:W-:Y:S01]  /*1bc0*/  IMAD R11, R11, R3, RZ ;  /* 0x000000030b0b7224 */ /* 0x000fe200078e02ff */
[----:B------:R-:W-:-:S02]  /*1bd0*/  IADD3.X R115, R115, UR15, RZ, P6, !PT ;  /* 0x0000000f73737c10 */ /* 0x000fc4000b7fe4ff */
[----:B------:R-:W-:Y:S02]  /*1be0*/  IADD3.X R119, R119, UR15, RZ, P5, !PT ;  /* 0x0000000f77777c10 */ /* 0x000fe4000affe4ff */
[----:B------:R-:W-:Y:S02]  /*1bf0*/  IADD3.X R123, R123, UR15, RZ, P3, !PT ;  /* 0x0000000f7b7b7c10 */ /* 0x000fe40009ffe4ff */
[----:B------:R-:W-:Y:S02]  /*1c00*/  SHF.R.S32.HI R71, RZ, 0x1f, R28 ;  /* 0x0000001fff477819 */ /* 0x000fe4000001141c */
[----:B------:R-:W-:Y:S02]  /*1c10*/  IADD3 R109, P0, R28, UR14, RZ ;  /* 0x0000000e1c6d7c10 */ /* 0x000fe4000ff1e0ff */
[----:B------:R-:W-:Y:S02]  /*1c20*/  CS2R R28, SRZ ;  /* 0x00000000001c7805 */ /* 0x000fe4000001ff00 */
[----:B------:R-:W-:-:S02]  /*1c30*/  SHF.R.S32.HI R69, RZ, 0x1f, R6 ;  /* 0x0000001fff457819 */ /* 0x000fc40000011406 */
[----:B------:R-:W-:Y:S01]  /*1c40*/  IADD3 R113, P4, R6, UR14, RZ ;  /* 0x0000000e06717c10 */ /* 0x000fe2000ff9e0ff */
[----:B------:R-:W-:Y:S01]  /*1c50*/  IMAD R6, R66, R3, RZ ;  /* 0x0000000342067224 */ /* 0x000fe200078e02ff */
[----:B------:R-:W-:Y:S02]  /*1c60*/  SHF.R.S32.HI R67, RZ, 0x1f, R30 ;  /* 0x0000001fff437819 */ /* 0x000fe4000001141e */
[----:B------:R-:W-:Y:S02]  /*1c70*/  IADD3 R117, P6, R30, UR14, RZ ;  /* 0x0000000e1e757c10 */ /* 0x000fe4000ffde0ff */
[----:B------:R-:W-:Y:S02]  /*1c80*/  CS2R R30, SRZ ;  /* 0x00000000001e7805 */ /* 0x000fe4000001ff00 */
[----:B------:R-:W-:Y:S02]  /*1c90*/  SHF.R.S32.HI R65, RZ, 0x1f, R32 ;  /* 0x0000001fff417819 */ /* 0x000fe40000011420 */
[----:B------:R-:W-:-:S02]  /*1ca0*/  IADD3 R121, P5, R32, UR14, RZ ;  /* 0x0000000e20797c10 */ /* 0x000fc4000ffbe0ff */
[----:B------:R-:W-:Y:S02]  /*1cb0*/  CS2R R32, SRZ ;  /* 0x0000000000207805 */ /* 0x000fe4000001ff00 */
[----:B------:R-:W-:Y:S02]  /*1cc0*/  SHF.R.S32.HI R63, RZ, 0x1f, R34 ;  /* 0x0000001fff3f7819 */ /* 0x000fe40000011422 */
[----:B------:R-:W-:Y:S02]  /*1cd0*/  IADD3 R125, P3, R34, UR14, RZ ;  /* 0x0000000e227d7c10 */ /* 0x000fe4000ff7e0ff */
[----:B------:R-:W-:Y:S02]  /*1ce0*/  CS2R R34, SRZ ;  /* 0x0000000000227805 */ /* 0x000fe4000001ff00 */
[----:B------:R-:W-:Y:S02]  /*1cf0*/  LOP3.LUT R7, R7, R66, RZ, 0xfc, !PT ;  /* 0x0000004207077212 */ /* 0x000fe400078efcff */
[----:B------:R-:W-:-:S02]  /*1d00*/  IADD3.X R71, R71, UR15, RZ, P0, !PT ;  /* 0x0000000f47477c10 */ /* 0x000fc400087fe4ff */
[----:B------:R-:W-:Y:S02]  /*1d10*/  IADD3.X R69, R69, UR15, RZ, P4, !PT ;  /* 0x0000000f45457c10 */ /* 0x000fe4000a7fe4ff */
[----:B------:R-:W-:Y:S02]  /*1d20*/  IADD3.X R67, R67, UR15, RZ, P6, !PT ;  /* 0x0000000f43437c10 */ /* 0x000fe4000b7fe4ff */
[----:B------:R-:W-:Y:S02]  /*1d30*/  IADD3.X R65, R65, UR15, RZ, P5, !PT ;  /* 0x0000000f41417c10 */ /* 0x000fe4000affe4ff */
[----:B------:R-:W-:Y:S02]  /*1d40*/  IADD3.X R63, R63, UR15, RZ, P3, !PT ;  /* 0x0000000f3f3f7c10 */ /* 0x000fe40009ffe4ff */
[----:B------:R-:W-:Y:S02]  /*1d50*/  IADD3.X R61, R61, UR15, RZ, P2, !PT ;  /* 0x0000000f3d3d7c10 */ /* 0x000fe400097fe4ff */
[----:B------:R-:W-:-:S02]  /*1d60*/  SHF.R.S32.HI R4, RZ, 0x1f, R56 ;  /* 0x0000001fff047819 */ /* 0x000fc40000011438 */
[----:B------:R-:W-:-:S07]  /*1d70*/  LOP3.LUT R3, R7, 0x10, RZ, 0x3c, !PT ;  /* 0x0000001007037812 */ /* 0x000fce00078e3cff */
.L_x_1:
[----:B------:R-:W-:Y:S02]  /*1d80*/  ISETP.GE.AND P0, PT, R66, UR9, PT ;  /* 0x0000000942007c0c */ /* 0x000fe4000bf06270 */
[----:B------:R-:W-:Y:S02]  /*1d90*/  IADD3 R92, P1, R6, R73, RZ ;  /* 0x00000049065c7210 */ /* 0x000fe40007f3e0ff */
[----:B------:R-:W-:Y:S02]  /*1da0*/  LOP3.LUT R74, R66, 0x2, RZ, 0xfc, !PT ;  /* 0x00000002424a7812 */ /* 0x000fe400078efcff */
[----:B------:R-:W-:Y:S02]  /*1db0*/  PRMT R108, RZ, 0x7610, R108 ;  /* 0x00007610ff6c7816 */ /* 0x000fe4000000006c */
[----:B------:R-:W-:Y:S02]  /*1dc0*/  LEA.HI.X.SX32 R93, R6, R59, 0x1, P1 ;  /* 0x0000003b065d7211 */ /* 0x000fe400008f0eff */
[----:B------:R-:W-:-:S02]  /*1dd0*/  ISETP.GE.AND P1, PT, R74, UR9, PT ;  /* 0x000000094a007c0c */ /* 0x000fc4000bf26270 */
[----:B------:R-:W-:Y:S01]  /*1de0*/  LOP3.LUT R74, R66, 0x4, RZ, 0xfc, !PT ;  /* 0x00000004424a7812 */ /* 0x000fe200078efcff */
[----:B------:R0:W2:Y:S01]  /*1df0*/  @!P0 LDG.E.U8 R108, desc[UR10][R92.64] ;  /* 0x0000000a5c6c8981 */ /* 0x0000a2000c1e1100 */
[C---:B------:R-:W-:Y:S02]  /*1e00*/  IADD3 R90, P0, R11.reuse, R73, RZ ;  /* 0x000000490b5a7210 */ /* 0x040fe40007f1e0ff */
[----:B------:R-:W-:Y:S02]  /*1e10*/  ISETP.GE.AND P2, PT, R74, UR9, PT ;  /* 0x000000094a007c0c */ /* 0x000fe4000bf46270 */
[----:B------:R-:W-:Y:S02]  /*1e20*/  PRMT R110, RZ, 0x7610, R110 ;  /* 0x00007610ff6e7816 */ /* 0x000fe4000000006e */
[----:B------:R-:W-:Y:S02]  /*1e30*/  LEA.HI.X.SX32 R91, R11, R59, 0x1, P0 ;  /* 0x0000003b0b5b7211 */ /* 0x000fe400000f0eff */
[----:B------:R-:W-:-:S02]  /*1e40*/  IADD3 R88, P0, R12, R73, RZ ;  /* 0x000000490c587210 */ /* 0x000fc40007f1e0ff */
[----:B------:R-:W-:Y:S01]  /*1e50*/  LOP3.LUT R74, R66, 0x6, RZ, 0xfc, !PT ;  /* 0x00000006424a7812 */ /* 0x000fe200078efcff */
[----:B------:R1:W3:Y:S01]  /*1e60*/  @!P1 LDG.E.U8 R110, desc[UR10][R90.64] ;  /* 0x0000000a5a6e9981 */ /* 0x0002e2000c1e1100 */
[----:B------:R-:W-:Y:S02]  /*1e70*/  PRMT R112, RZ, 0x7610, R112 ;  /* 0x00007610ff707816 */ /* 0x000fe40000000070 */
[----:B------:R-:W-:Y:S02]  /*1e80*/  LEA.HI.X.SX32 R89, R12, R59, 0x1, P0 ;  /* 0x0000003b0c597211 */ /* 0x000fe400000f0eff */
[----:B------:R-:W-:Y:S02]  /*1e90*/  ISETP.GE.AND P1, PT, R74, UR9, PT ;  /* 0x000000094a007c0c */ /* 0x000fe4000bf26270 */
[----:B------:R-:W-:Y:S01]  /*1ea0*/  LOP3.LUT R74, R66, 0x8, RZ, 0xfc, !PT ;  /* 0x00000008424a7812 */ /* 0x000fe200078efcff */
[----:B------:R4:W5:Y:S01]  /*1eb0*/  @!P2 LDG.E.U8 R112, desc[UR10][R88.64] ;  /* 0x0000000a5870a981 */ /* 0x000962000c1e1100 */
[----:B0-----:R-:W-:-:S02]  /*1ec0*/  IADD3 R92, P0, R13, R73, RZ ;  /* 0x000000490d5c7210 */ /* 0x001fc40007f1e0ff */
[----:B------:R-:W-:Y:S02]  /*1ed0*/  ISETP.GE.AND P2, PT, R74, UR9, PT ;  /* 0x000000094a007c0c */ /* 0x000fe4000bf46270 */
[----:B------:R-:W-:Y:S02]  /*1ee0*/  PRMT R114, RZ, 0x7610, R114 ;  /* 0x00007610ff727816 */ /* 0x000fe40000000072 */
[----:B------:R-:W-:Y:S02]  /*1ef0*/  LEA.HI.X.SX32 R93, R13, R59, 0x1, P0 ;  /* 0x0000003b0d5d7211 */ /* 0x000fe400000f0eff */
[----:B-1----:R-:W-:Y:S02]  /*1f00*/  IADD3 R90, P0, R14, R73, RZ ;  /* 0x000000490e5a7210 */ /* 0x002fe40007f1e0ff */
[----:B------:R-:W-:Y:S01]  /*1f10*/  LOP3.LUT R74, R66, 0xa, RZ, 0xfc, !PT ;  /* 0x0000000a424a7812 */ /* 0x000fe200078efcff */
[----:B------:R0:W5:Y:S01]  /*1f20*/  @!P1 LDG.E.U8 R114, desc[UR10][R92.64] ;  /* 0x0000000a5c729981 */ /* 0x000162000c1e1100 */
[----:B------:R-:W-:-:S02]  /*1f30*/  PRMT R116, RZ, 0x7610, R116 ;  /* 0x00007610ff747816 */ /* 0x000fc40000000074 */
[----:B------:R-:W-:Y:S02]  /*1f40*/  LEA.HI.X.SX32 R91, R14, R59, 0x1, P0 ;  /* 0x0000003b0e5b7211 */ /* 0x000fe400000f0eff */
[----:B------:R-:W-:Y:S02]  /*1f50*/  ISETP.GE.AND P1, PT, R74, UR9, PT ;  /* 0x000000094a007c0c */ /* 0x000fe4000bf26270 */
[----:B------:R-:W-:Y:S01]  /*1f60*/  LOP3.LUT R74, R66, 0xc, RZ, 0xfc, !PT ;  /* 0x0000000c424a7812 */ /* 0x000fe200078efcff */
[----:B------:R1:W5:Y:S01]  /*1f70*/  @!P2 LDG.E.U8 R116, desc[UR10][R90.64] ;  /* 0x0000000a5a74a981 */ /* 0x000362000c1e1100 */
[C---:B----4-:R-:W-:Y:S02]  /*1f80*/  IADD3 R88, P0, R15.reuse, R73, RZ ;  /* 0x000000490f587210 */ /* 0x050fe40007f1e0ff */
[----:B------:R-:W-:Y:S02]  /*1f90*/  ISETP.GE.AND P2, PT, R74, UR9, PT ;  /* 0x000000094a007c0c */ /* 0x000fe4000bf46270 */
[----:B------:R-:W-:-:S02]  /*1fa0*/  LEA.HI.X.SX32 R89, R15, R59, 0x1, P0 ;  /* 0x0000003b0f597211 */ /* 0x000fc400000f0eff */
[C---:B0-----:R-:W-:Y:S02]  /*1fb0*/  IADD3 R92, P0, R16.reuse, R73, RZ ;  /* 0x00000049105c7210 */ /* 0x041fe40007f1e0ff */
[----:B------:R-:W-:Y:S02]  /*1fc0*/  PRMT R124, RZ, 0x7610, R124 ;  /* 0x00007610ff7c7816 */ /* 0x000fe4000000007c */
[----:B------:R-:W-:Y:S02]  /*1fd0*/  LEA.HI.X.SX32 R93, R16, R59, 0x1, P0 ;  /* 0x0000003b105d7211 */ /* 0x000fe400000f0eff */
[----:B------:R-:W-:-:S03]  /*1fe0*/  PRMT R120, RZ, 0x7610, R120 ;  /* 0x00007610ff787816 */ /* 0x000fc60000000078 */
[----:B------:R-:W4:Y:S04]  /*1ff0*/  @!P2 LDG.E.U8 R124, desc[UR10][R92.64] ;  /* 0x0000000a5c7ca981 */ /* 0x000f28000c1e1100 */
[----:B------:R0:W4:Y:S01]  /*2000*/  @!P1 LDG.E.U8 R120, desc[UR10][R88.64] ;  /* 0x0000000a58789981 */ /* 0x000122000c1e1100 */
[----:B------:R-:W-:Y:S02]  /*2010*/  LOP3.LUT R74, R66, 0x10, RZ, 0xfc, !PT ;  /* 0x00000010424a7812 */ /* 0x000fe400078efcff */
[----:B-1----:R-:W-:Y:S02]  /*2020*/  IADD3 R90, P0, R8, R73, RZ ;  /* 0x00000049085a7210 */ /* 0x002fe40007f1e0ff */
[----:B------:R-:W-:Y:S02]  /*2030*/  ISETP.GE.AND P1, PT, R62, UR9, PT ;  /* 0x000000093e007c0c */ /* 0x000fe4000bf26270 */
[----:B------:R-:W-:-:S02]  /*2040*/  ISETP.GE.AND P2, PT, R74, UR9, PT ;  /* 0x000000094a007c0c */ /* 0x000fc4000bf46270 */
[----:B------:R-:W-:Y:S02]  /*2050*/  LEA.HI.X.SX32 R91, R8, R59, 0x1, P0 ;  /* 0x0000003b085b7211 */ /* 0x000fe400000f0eff */
[----:B0-----:R-:W-:Y:S02]  /*2060*/  IADD3 R88, P0, R17, R73, RZ ;  /* 0x0000004911587210 */ /* 0x001fe40007f1e0ff */
[C---:B------:R-:W-:Y:S02]  /*2070*/  LOP3.LUT R74, R66.reuse, 0x12, RZ, 0xfc, !PT ;  /* 0x00000012424a7812 */ /* 0x040fe400078efcff */
[----:B------:R-:W-:Y:S02]  /*2080*/  LOP3.LUT R76, R66, 0x14, RZ, 0xfc, !PT ;  /* 0x00000014424c7812 */ /* 0x000fe400078efcff */
[----:B------:R-:W-:Y:S02]  /*2090*/  PRMT R122, RZ, 0x7610, R122 ;  /* 0x00007610ff7a7816 */ /* 0x000fe4000000007a */
[----:B------:R-:W-:-:S02]  /*20a0*/  PRMT R118, RZ, 0x7610, R118 ;  /* 0x00007610ff767816 */ /* 0x000fc40000000076 */
[----:B------:R-:W-:Y:S02]  /*20b0*/  LEA.HI.X.SX32 R89, R17, R59, 0x1, P0 ;  /* 0x0000003b11597211 */ /* 0x000fe400000f0eff */
[----:B------:R-:W-:Y:S01]  /*20c0*/  ISETP.GE.AND P3, PT, R74, UR9, PT ;  /* 0x000000094a007c0c */ /* 0x000fe2000bf66270 */
[----:B------:R0:W4:Y:S01]  /*20d0*/  @!P1 LDG.E.U8 R122, desc[UR10][R90.64] ;  /* 0x0000000a5a7a9981 */ /* 0x000122000c1e1100 */
[----:B------:R-:W-:Y:S02]  /*20e0*/  ISETP.GE.AND P4, PT, R76, UR9, PT ;  /* 0x000000094c007c0c */ /* 0x000fe4000bf86270 */
[C---:B------:R-:W-:Y:S01]  /*20f0*/  LOP3.LUT R74, R66.reuse, 0x16, RZ, 0xfc, !PT ;  /* 0x00000016424a7812 */ /* 0x040fe200078efcff */
[----:B------:R1:W4:Y:S01]  /*2100*/  @!P2 LDG.E.U8 R118, desc[UR10][R88.64] ;  /* 0x0000000a5876a981 */ /* 0x000322000c1e1100 */
[----:B------:R-:W-:Y:S02]  /*2110*/  LOP3.LUT R76, R66, 0x18, RZ, 0xfc, !PT ;  /* 0x00000018424c7812 */ /* 0x000fe400078efcff */
[----:B------:R-:W-:-:S02]  /*2120*/  ISETP.GE.AND P2, PT, R74, UR9, PT ;  /* 0x000000094a007c0c */ /* 0x000fc4000bf46270 */
[-C--:B0-----:R-:W-:Y:S02]  /*2130*/  IADD3 R90, P6, R18, R73.reuse, RZ ;  /* 0x00000049125a7210 */ /* 0x081fe40007fde0ff */
[----:B------:R-:W-:Y:S02]  /*2140*/  ISETP.GE.AND P1, PT, R76, UR9, PT ;  /* 0x000000094c007c0c */ /* 0x000fe4000bf26270 */
[----:B-1----:R-:W-:Y:S02]  /*2150*/  IADD3 R88, P5, R19, R73, RZ ;  /* 0x0000004913587210 */ /* 0x002fe40007fbe0ff */
[----:B------:R-:W-:Y:S02]  /*2160*/  PRMT R74, RZ, 0x7610, R74 ;  /* 0x00007610ff4a7816 */ /* 0x000fe4000000004a */
[----:B------:R-:W-:Y:S02]  /*2170*/  PRMT R76, RZ, 0x7610, R76 ;  /* 0x00007610ff4c7816 */ /* 0x000fe4000000004c */
[----:B------:R-:W-:-:S02]  /*2180*/  LOP3.LUT R78, R66, 0x1a, RZ, 0xfc, !PT ;  /* 0x0000001a424e7812 */ /* 0x000fc400078efcff */
[-C--:B------:R-:W-:Y:S02]  /*2190*/  LEA.HI.X.SX32 R91, R18, R59.reuse, 0x1, P6 ;  /* 0x0000003b125b7211 */ /* 0x080fe400030f0eff */
[----:B------:R-:W-:Y:S02]  /*21a0*/  LEA.HI.X.SX32 R89, R19, R59, 0x1, P5 ;  /* 0x0000003b13597211 */ /* 0x000fe400028f0eff */
[----:B------:R-:W-:Y:S01]  /*21b0*/  IADD3 R92, P6, R20, R73, RZ ;  /* 0x00000049145c7210 */ /* 0x000fe20007fde0ff */
[----:B------:R-:W4:Y:S01]  /*21c0*/  @!P3 LDG.E.U8 R74, desc[UR10][R90.64] ;  /* 0x0000000a5a4ab981 */ /* 0x000f22000c1e1100 */
[----:B------:R-:W-:Y:S02]  /*21d0*/  ISETP.GE.AND P0, PT, R78, UR9, PT ;  /* 0x000000094e007c0c */ /* 0x000fe4000bf06270 */
[----:B------:R-:W-:Y:S01]  /*21e0*/  PRMT R78, RZ, 0x7610, R78 ;  /* 0x00007610ff4e7816 */ /* 0x000fe2000000004e */
[----:B------:R0:W4:Y:S01]  /*21f0*/  @!P4 LDG.E.U8 R76, desc[UR10][R88.64] ;  /* 0x0000000a584cc981 */ /* 0x000122000c1e1100 */
[----:B------:R-:W-:-:S02]  /*2200*/  LEA.HI.X.SX32 R93, R20, R59, 0x1, P6 ;  /* 0x0000003b145d7211 */ /* 0x000fc400030f0eff */
[----:B------:R-:W-:Y:S02]  /*2210*/  PRMT R80, RZ, 0x7610, R80 ;  /* 0x00007610ff507816 */ /* 0x000fe40000000050 */
[----:B------:R-:W-:Y:S01]  /*2220*/  LOP3.LUT R82, R66, 0x1c, RZ, 0xfc, !PT ;  /* 0x0000001c42527812 */ /* 0x000fe200078efcff */
[----:B------:R1:W4:Y:S01]  /*2230*/  @!P2 LDG.E.U8 R78, desc[UR10][R92.64] ;  /* 0x0000000a5c4ea981 */ /* 0x000322000c1e1100 */
[CC--:B0-----:R-:W-:Y:S02]  /*2240*/  IADD3 R88, P3, R21.reuse, R73.reuse, RZ ;  /* 0x0000004915587210 */ /* 0x0c1fe40007f7e0ff */
[----:B------:R-:W-:Y:S02]  /*2250*/  IADD3 R90, P2, R22, R73, RZ ;  /* 0x00000049165a7210 */ /* 0x000fe40007f5e0ff */
[----:B------:R-:W-:Y:S02]  /*2260*/  LEA.HI.X.SX32 R89, R21, R59, 0x1, P3 ;  /* 0x0000003b15597211 */ /* 0x000fe400018f0eff */
[----:B------:R-:W-:-:S02]  /*2270*/  ISETP.GE.AND P3, PT, R82, UR9, PT ;  /* 0x0000000952007c0c */ /* 0x000fc4000bf66270 */
[----:B------:R-:W-:Y:S01]  /*2280*/  LEA.HI.X.SX32 R91, R22, R59, 0x1, P2 ;  /* 0x0000003b165b7211 */ /* 0x000fe200010f0eff */
[----:B------:R0:W4:Y:S01]  /*2290*/  @!P1 LDG.E.U8 R80, desc[UR10][R88.64] ;  /* 0x0000000a58509981 */ /* 0x000122000c1e1100 */
[----:B------:R-:W-:Y:S02]  /*22a0*/  PRMT R82, RZ, 0x7610, R82 ;  /* 0x00007610ff527816 */ /* 0x000fe40000000052 */
[C---:B-1----:R-:W-:Y:S02]  /*22b0*/  IADD3 R92, P1, R23.reuse, R73, RZ ;  /* 0x00000049175c7210 */ /* 0x042fe40007f3e0ff */
[----:B------:R-:W-:Y:S02]  /*22c0*/  ISETP.GE.AND P2, PT, R64, UR9, PT ;  /* 0x0000000940007c0c */ /* 0x000fe4000bf46270 */
[----:B------:R-:W-:Y:S01]  /*22d0*/  LOP3.LUT R86, R0, 0x1f, RZ, 0xc0, !PT ;  /* 0x0000001f00567812 */ /* 0x000fe200078ec0ff */
[----:B------:R1:W4:Y:S01]  /*22e0*/  @!P0 LDG.E.U8 R82, desc[UR10][R90.64] ;  /* 0x0000000a5a528981 */ /* 0x000322000c1e1100 */
[----:B------:R-:W-:-:S02]  /*22f0*/  LEA.HI.X.SX32 R93, R23, R59, 0x1, P1 ;  /* 0x0000003b175d7211 */ /* 0x000fc400008f0eff */
[C---:B0-----:R-:W-:Y:S02]  /*2300*/  IADD3 R88, P1, R9.reuse, R73, RZ ;  /* 0x0000004909587210 */ /* 0x041fe40007f3e0ff */
[----:B------:R-:W-:Y:S02]  /*2310*/  ISETP.GE.AND P0, PT, R86, UR9, PT ;  /* 0x0000000956007c0c */ /* 0x000fe4000bf06270 */
[----:B------:R-:W-:Y:S02]  /*2320*/  PRMT R84, RZ, 0x7610, R84 ;  /* 0x00007610ff547816 */ /* 0x000fe40000000054 */
[----:B------:R-:W-:Y:S02]  /*2330*/  PRMT R86, RZ, 0x7610, R86 ;  /* 0x00007610ff567816 */ /* 0x000fe40000000056 */
[----:B------:R-:W-:Y:S02]  /*2340*/  LEA.HI.X.SX32 R89, R9, R59, 0x1, P1 ;  /* 0x0000003b09597211 */ /* 0x000fe400008f0eff */
[----:B------:R0:W4:Y:S01]  /*2350*/  @!P3 LDG.E.U8 R84, desc[UR10][R92.64] ;  /* 0x0000000a5c54b981 */ /* 0x000122000c1e1100 */
[----:B------:R-:W-:-:S03]  /*2360*/  IADD3 RZ, P1, R56, R121, RZ ;  /* 0x0000007938ff7210 */ /* 0x000fc60007f3e0ff */
[----:B------:R0:W4:Y:S01]  /*2370*/  @!P2 LDG.E.U8 R86, desc[UR10][R88.64] ;  /* 0x0000000a5856a981 */ /* 0x000122000c1e1100 */
[----:B------:R-:W-:Y:S01]  /*2380*/  BAR.SYNC.DEFER_BLOCKING 0x0 ;  /* 0x0000000000007b1d */ /* 0x000fe20000010000 */
[----:B-1----:R-:W-:Y:S01]  /*2390*/  IMAD.X R91, R4, 0x1, R65, P1 ;  /* 0x00000001045b7824 */ /* 0x002fe200008e0641 */
[----:B------:R-:W-:-:S05]  /*23a0*/  IADD3 RZ, P1, R56, R117, RZ ;  /* 0x0000007538ff7210 */ /* 0x000fca0007f3e0ff */
[----:B0-----:R-:W-:Y:S01]  /*23b0*/  IMAD.X R93, R4, 0x1, R67, P1 ;  /* 0x00000001045d7824 */ /* 0x001fe200008e0643 */
[C---:B------:R-:W-:Y:S01]  /*23c0*/  IADD3 RZ, P1, R56.reuse, R113, RZ ;  /* 0x0000007138ff7210 */ /* 0x040fe20007f3e0ff */
[----:B------:R-:W-:Y:S01]  /*23d0*/  IMAD.IADD R90, R56, 0x1, R121 ;  /* 0x00000001385a7824 */ /* 0x000fe200078e0279 */
[----:B------:R-:W-:-:S03]  /*23e0*/  PRMT R94, RZ, 0x7610, R94 ;  /* 0x00007610ff5e7816 */ /* 0x000fc6000000005e */
[----:B------:R-:W-:Y:S01]  /*23f0*/  IMAD.X R89, R4, 0x1, R69, P1 ;  /* 0x0000000104597824 */ /* 0x000fe200008e0645 */
[C---:B------:R-:W-:Y:S01]  /*2400*/  IADD3 RZ, P1, R56.reuse, R109, RZ ;  /* 0x0000006d38ff7210 */ /* 0x040fe20007f3e0ff */
[C---:B------:R-:W-:Y:S01]  /*2410*/  IMAD.IADD R92, R56.reuse, 0x1, R117 ;  /* 0x00000001385c7824 */ /* 0x040fe200078e0275 */
[----:B------:R-:W-:Y:S01]  /*2420*/  PRMT R96, RZ, 0x7610, R96 ;  /* 0x00007610ff607816 */ /* 0x000fe20000000060 */
[----:B------:R-:W-:Y:S01]  /*2430*/  IMAD.IADD R88, R56, 0x1, R113 ;  /* 0x0000000138587824 */ /* 0x000fe200078e0271 */
[----:B------:R-:W-:Y:S01]  /*2440*/  PRMT R98, RZ, 0x7610, R98 ;  /* 0x00007610ff627816 */ /* 0x000fe20000000062 */
[----:B------:R0:W4:Y:S04]  /*2450*/  @!P0 LDG.E.U8 R94, desc[UR10][R90.64] ;  /* 0x0000000a5a5e8981 */ /* 0x000128000c1e1100 */
[----:B------:R1:W4:Y:S01]  /*2460*/  @!P0 LDG.E.U8 R96, desc[UR10][R92.64] ;  /* 0x0000000a5c608981 */ /* 0x000322000c1e1100 */
[----:B------:R-:W-:-:S03]  /*2470*/  PRMT R100, RZ, 0x7610, R100 ;  /* 0x00007610ff647816 */ /* 0x000fc60000000064 */
[----:B------:R1:W4:Y:S01]  /*2480*/  @!P0 LDG.E.U8 R98, desc[UR10][R88.64] ;  /* 0x0000000a58628981 */ /* 0x000322000c1e1100 */
[----:B0-----:R-:W-:Y:S01]  /*2490*/  IMAD.X R91, R4, 0x1, R71, P1 ;  /* 0x00000001045b7824 */ /* 0x001fe200008e0647 */
[----:B------:R-:W-:-:S05]  /*24a0*/  IADD3 RZ, P1, R56, R105, RZ ;  /* 0x0000006938ff7210 */ /* 0x000fca0007f3e0ff */
[----:B-1----:R-:W-:Y:S01]  /*24b0*/  IMAD.X R93, R4, 0x1, R72, P1 ;  /* 0x00000001045d7824 */ /* 0x002fe200008e0648 */
[C---:B------:R-:W-:Y:S01]  /*24c0*/  IADD3 RZ, P1, R56.reuse, R101, RZ ;  /* 0x0000006538ff7210 */ /* 0x040fe20007f3e0ff */
[----:B------:R-:W-:-:S04]  /*24d0*/  IMAD.IADD R90, R56, 0x1, R109 ;  /* 0x00000001385a7824 */ /* 0x000fc800078e026d */
[----:B------:R-:W-:Y:S01]  /*24e0*/  IMAD.X R89, R4, 0x1, R68, P1 ;  /* 0x0000000104597824 */ /* 0x000fe200008e0644 */
[C---:B------:R-:W-:Y:S01]  /*24f0*/  IADD3 RZ, P1, R56.reuse, R97, RZ ;  /* 0x0000006138ff7210 */ /* 0x040fe20007f3e0ff */
[----:B------:R0:W4:Y:S01]  /*2500*/  @!P0 LDG.E.U8 R100, desc[UR10][R90.64] ;  /* 0x0000000a5a648981 */ /* 0x000122000c1e1100 */
[----:B------:R-:W-:Y:S01]  /*2510*/  PRMT R102, RZ, 0x7610, R102 ;  /* 0x00007610ff667816 */ /* 0x000fe20000000066 */
[C---:B------:R-:W-:Y:S01]  /*2520*/  IMAD.IADD R92, R56.reuse, 0x1, R105 ;  /* 0x00000001385c7824 */ /* 0x040fe200078e0269 */
[----:B------:R-:W-:Y:S01]  /*2530*/  PRMT R104, RZ, 0x7610, R104 ;  /* 0x00007610ff687816 */ /* 0x000fe20000000068 */
[----:B------:R-:W-:-:S03]  /*2540*/  IMAD.IADD R88, R56, 0x1, R101 ;  /* 0x0000000138587824 */ /* 0x000fc600078e0265 */
[----:B------:R1:W4:Y:S01]  /*2550*/  @!P0 LDG.E.U8 R102, desc[UR10][R92.64] ;  /* 0x0000000a5c668981 */ /* 0x000322000c1e1100 */
[----:B0-----:R-:W-:Y:S01]  /*2560*/  IMAD.X R91, R4, 0x1, R123, P1 ;  /* 0x00000001045b7824 */ /* 0x001fe200008e067b */
[----:B------:R-:W-:Y:S02]  /*2570*/  IADD3 RZ, P1, R56, R87, RZ ;  /* 0x0000005738ff7210 */ /* 0x000fe40007f3e0ff */
[----:B------:R0:W4:Y:S03]  /*2580*/  @!P0 LDG.E.U8 R104, desc[UR10][R88.64] ;  /* 0x0000000a58688981 */ /* 0x000126000c1e1100 */
[----:B-1----:R-:W-:Y:S01]  /*2590*/  IMAD.X R93, R4, 0x1, R119, P1 ;  /* 0x00000001045d7824 */ /* 0x002fe200008e0677 */
[C---:B------:R-:W-:Y:S01]  /*25a0*/  IADD3 RZ, P1, R56.reuse, R85, RZ ;  /* 0x0000005538ff7210 */ /* 0x040fe20007f3e0ff */
[----:B------:R-:W-:Y:S01]  /*25b0*/  IMAD.IADD R90, R56, 0x1, R97 ;  /* 0x00000001385a7824 */ /* 0x000fe200078e0261 */
[----:B------:R-:W-:-:S03]  /*25c0*/  PRMT R106, RZ, 0x7610, R106 ;  /* 0x00007610ff6a7816 */ /* 0x000fc6000000006a */
[----:B0-----:R-:W-:Y:S01]  /*25d0*/  IMAD.X R89, R4, 0x1, R115, P1 ;  /* 0x0000000104597824 */ /* 0x001fe200008e0673 */
[C---:B------:R-:W-:Y:S01]  /*25e0*/  IADD3 RZ, P1, R56.reuse, R83, RZ ;  /* 0x0000005338ff7210 */ /* 0x040fe20007f3e0ff */
[C---:B------:R-:W-:Y:S01]  /*25f0*/  IMAD.IADD R92, R56.reuse, 0x1, R87 ;  /* 0x00000001385c7824 */ /* 0x040fe200078e0257 */
[----:B------:R0:W4:Y:S01]  /*2600*/  @!P0 LDG.E.U8 R106, desc[UR10][R90.64] ;  /* 0x0000000a5a6a8981 */ /* 0x000122000c1e1100 */
[----:B------:R-:W-:Y:S02]  /*2610*/  IMAD.IADD R88, R56, 0x1, R85 ;  /* 0x0000000138587824 */ /* 0x000fe400078e0255 */
[----:B0-----:R-:W-:Y:S01]  /*2620*/  IMAD.X R91, R4, 0x1, R111, P1 ;  /* 0x00000001045b7824 */ /* 0x001fe200008e066f */
[C---:B------:R-:W-:Y:S01]  /*2630*/  IADD3 RZ, P1, R56.reuse, R81, RZ ;  /* 0x0000005138ff7210 */ /* 0x040fe20007f3e0ff */
[----:B------:R-:W-:Y:S01]  /*2640*/  IMAD.IADD R90, R56, 0x1, R83 ;  /* 0x00000001385a7824 */ /* 0x000fe200078e0253 */
[----:B--2---:R0:W-:Y:S02]  /*2650*/  STS.U8 [R7+UR8], R108 ;  /* 0x0000006c07007988 */ /* 0x0041e40008000008 */
[----:B0-----:R-:W-:-:S02]  /*2660*/  PRMT R108, RZ, 0x7610, R108 ;  /* 0x00007610ff6c7816 */ /* 0x001fc4000000006c */
[----:B---3--:R0:W-:Y:S04]  /*2670*/  STS.U8 [R7+UR8+0x2], R110 ;  /* 0x0000026e07007988 */ /* 0x0081e80008000008 */
[----:B------:R1:W2:Y:S01]  /*2680*/  @!P0 LDG.E.U8 R108, desc[UR10][R92.64] ;  /* 0x0000000a5c6c8981 */ /* 0x0002a2000c1e1100 */
[----:B0-----:R-:W-:Y:S01]  /*2690*/  PRMT R110, RZ, 0x7610, R110 ;  /* 0x00007610ff6e7816 */ /* 0x001fe2000000006e */
[----:B-1----:R-:W-:Y:S01]  /*26a0*/  IMAD.X R93, R4, 0x1, R107, P1 ;  /* 0x00000001045d7824 */ /* 0x002fe200008e066b */
[C---:B------:R-:W-:Y:S01]  /*26b0*/  IADD3 RZ, P1, R56.reuse, R79, RZ ;  /* 0x0000004f38ff7210 */ /* 0x040fe20007f3e0ff */
[----:B-----5:R0:W-:Y:S01]  /*26c0*/  STS.U8 [R7+UR8+0x4], R112 ;  /* 0x0000047007007988 */ /* 0x0201e20008000008 */
[----:B------:R-:W-:-:S03]  /*26d0*/  IMAD.IADD R92, R56, 0x1, R81 ;  /* 0x00000001385c7824 */ /* 0x000fc600078e0251 */
[----:B------:R1:W3:Y:S04]  /*26e0*/  @!P0 LDG.E.U8 R110, desc[UR10][R88.64] ;  /* 0x0000000a586e8981 */ /* 0x0002e8000c1e1100 */
[----:B------:R5:W-:Y:S01]  /*26f0*/  STS.U8 [R7+UR8+0x6], R114 ;  /* 0x0000067207007988 */ /* 0x000be20008000008 */
[----:B0-----:R-:W-:Y:S01]  /*2700*/  PRMT R112, RZ, 0x7610, R112 ;  /* 0x00007610ff707816 */ /* 0x001fe20000000070 */
[----:B-1----:R-:W-:Y:S01]  /*2710*/  IMAD.X R89, R4, 0x1, R103, P1 ;  /* 0x0000000104597824 */ /* 0x002fe200008e0667 */
[----:B------:R-:W-:-:S04]  /*2720*/  IADD3 RZ, P1, R56, R77, RZ ;  /* 0x0000004d38ff7210 */ /* 0x000fc80007f3e0ff */
[----:B------:R0:W2:Y:S01]  /*2730*/  @!P0 LDG.E.U8 R112, desc[UR10][R90.64] ;  /* 0x0000000a5a708981 */ /* 0x0000a2000c1e1100 */
[----:B-----5:R-:W-:-:S03]  /*2740*/  PRMT R114, RZ, 0x7610, R114 ;  /* 0x00007610ff727816 */ /* 0x020fc60000000072 */
[----:B------:R1:W-:Y:S01]  /*2750*/  STS.U8 [R7+UR8+0x8], R116 ;  /* 0x0000087407007988 */ /* 0x0003e20008000008 */
[----:B------:R-:W-:-:S03]  /*2760*/  IMAD.IADD R88, R56, 0x1, R79 ;  /* 0x0000000138587824 */ /* 0x000fc600078e024f */
[----:B------:R5:W2:Y:S01]  /*2770*/  @!P0 LDG.E.U8 R114, desc[UR10][R92.64] ;  /* 0x0000000a5c728981 */ /* 0x000aa2000c1e1100 */
[----:B0-----:R-:W-:Y:S01]  /*2780*/  IMAD.X R91, R4, 0x1, R99, P1 ;  /* 0x00000001045b7824 */ /* 0x001fe200008e0663 */
[----:B-1----:R-:W-:Y:S02]  /*2790*/  PRMT R116, RZ, 0x7610, R116 ;  /* 0x00007610ff747816 */ /* 0x002fe40000000074 */
[----:B-----5:R-:W-:-:S04]  /*27a0*/  IADD3 R92, P1, R56, R125, RZ ;  /* 0x0000007d385c7210 */ /* 0x020fc80007f3e0ff */
[----:B------:R0:W5:Y:S01]  /*27b0*/  @!P0 LDG.E.U8 R116, desc[UR10][R88.64] ;  /* 0x0000000a58748981 */ /* 0x000162000c1e1100 */
[----:B------:R-:W-:-:S03]  /*27c0*/  IMAD.X R93, R4, 0x1, R63, P1 ;  /* 0x00000001045d7824 */ /* 0x000fc600008e063f */
[----:B----4-:R1:W-:Y:S01]  /*27d0*/  STS.U8 [R7+UR8+0xc], R124 ;  /* 0x00000c7c07007988 */ /* 0x0103e20008000008 */
[C---:B------:R-:W-:Y:S01]  /*27e0*/  IMAD.IADD R90, R56.reuse, 0x1, R77 ;  /* 0x00000001385a7824 */ /* 0x040fe200078e024d */
[----:B0-----:R-:W-:Y:S02]  /*27f0*/  IADD3 R88, P1, R56, R70, RZ ;  /* 0x0000004638587210 */ /* 0x001fe40007f3e0ff */
[----:B------:R0:W-:Y:S01]  /*2800*/  STS.U8 [R7+UR8+0xa], R120 ;  /* 0x00000a7807007988 */ /* 0x0001e20008000008 */
[----:B-1----:R-:W-:Y:S02]  /*2810*/  PRMT R124, RZ, 0x7610, R124 ;  /* 0x00007610ff7c7816 */ /* 0x002fe4000000007c */
[----:B------:R-:W-:Y:S01]  /*2820*/  IMAD.X R89, R4, 0x1, R61, P1 ;  /* 0x0000000104597824 */ /* 0x000fe200008e063d */
[----:B------:R-:W-:-:S03]  /*2830*/  IADD3 RZ, P1, R56, R5, RZ ;  /* 0x0000000538ff7210 */ /* 0x000fc60007f3e0ff */
[----:B------:R1:W4:Y:S01]  /*2840*/  @!P0 LDG.E.U8 R124, desc[UR10][R92.64] ;  /* 0x0000000a5c7c8981 */ /* 0x000322000c1e1100 */
[----:B0-----:R-:W-:-:S06]  /*2850*/  PRMT R120, RZ, 0x7610, R120 ;  /* 0x00007610ff787816 */ /* 0x001fcc0000000078 */
[----:B------:R0:W5:Y:S01]  /*2860*/  @!P0 LDG.E.U8 R120, desc[UR10][R90.64] ;  /* 0x0000000a5a788981 */ /* 0x000162000c1e1100 */
[----:B-1----:R-:W-:Y:S02]  /*2870*/  PRMT R93, RZ, 0x7610, R93 ;  /* 0x00007610ff5d7816 */ /* 0x002fe4000000005d */
[----:B------:R-:W-:-:S04]  /*2880*/  PRMT R92, RZ, 0x7610, R92 ;  /* 0x00007610ff5c7816 */ /* 0x000fc8000000005c */
[----:B------:R-:W4:Y:S01]  /*2890*/  @!P0 LDG.E.U8 R93, desc[UR10][R88.64] ;  /* 0x0000000a585d8981 */ /* 0x000f22000c1e1100 */
[----:B0-----:R-:W-:Y:S02]  /*28a0*/  IMAD.IADD R90, R56, 0x1, R5 ;  /* 0x00000001385a7824 */ /* 0x001fe400078e0205 */
[----:B------:R-:W-:-:S05]  /*28b0*/  IMAD.X R91, R4, 0x1, R95, P1 ;  /* 0x00000001045b7824 */ /* 0x000fca00008e065f */
[----:B------:R-:W4:Y:S04]  /*28c0*/  @!P0 LDG.E.U8 R92, desc[UR10][R90.64] ;  /* 0x0000000a5a5c8981 */ /* 0x000f28000c1e1100 */
[----:B------:R0:W-:Y:S04]  /*28d0*/  STS.U8 [R7+UR8+0xe], R122 ;  /* 0x00000e7a07007988 */ /* 0x0001e80008000008 */
[----:B------:R0:W-:Y:S04]  /*28e0*/  STS.U8 [R3+UR8], R118 ;  /* 0x0000007603007988 */ /* 0x0001e80008000008 */
[----:B------:R0:W-:Y:S04]  /*28f0*/  STS.U8 [R3+UR8+0x2], R74 ;  /* 0x0000024a03007988 */ /* 0x0001e80008000008 */
        /* <DEDUP_REMOVED lines=9> */
[----:B------:R0:W-:Y:S01]  /*2990*/  STS.U8 [R60+UR8+0xc00], R106 ;  /* 0x000c006a3c007988 */ /* 0x0001e20008000008 */
[----:B------:R-:W-:Y:S01]  /*29a0*/  UMOV UR5, 0xc0000010 ;  /* 0xc000001000057882 */ /* 0x000fe20000000000 */
[----:B------:R-:W-:-:S02]  /*29b0*/  UMOV UR7, 0xc0000010 ;  /* 0xc000001000077882 */ /* 0x000fc40000000000 */
[----:B---3--:R0:W-:Y:S04]  /*29c0*/  STS.U8 [R60+UR8+0xd00], R110 ;  /* 0x000d006e3c007988 */ /* 0x0081e80008000008 */
[----:B--2---:R0:W-:Y:S04]  /*29d0*/  STS.U8 [R60+UR8+0xe00], R114 ;  /* 0x000e00723c007988 */ /* 0x0041e80008000008 */
[----:B-----5:R0:W-:Y:S04]  /*29e0*/  STS.U8 [R60+UR8+0xf00], R120 ;  /* 0x000f00783c007988 */ /* 0x0201e80008000008 */
[----:B----4-:R0:W-:Y:S04]  /*29f0*/  STS.U8 [R60+UR8+0x800], R93 ;  /* 0x0008005d3c007988 */ /* 0x0101e80008000008 */
        /* <DEDUP_REMOVED lines=8> */
[----:B------:R1:W-:Y:S06]  /*2a80*/  MEMBAR.ALL.CTA ;  /* 0x0000000000007992 */ /* 0x0003ec0000008000 */
[----:B-1----:R-:W1:Y:S02]  /*2a90*/  FENCE.VIEW.ASYNC.S ;  /* 0x00000000000073c6 */ /* 0x002e640000000000 */
[----:B-1----:R-:W-:Y:S06]  /*2aa0*/  BAR.SYNC.DEFER_BLOCKING 0x0 ;  /* 0x0000000000007b1d */ /* 0x002fec0000010000 */
[----:B------:R-:W-:-:S06]  /*2ab0*/  WARPGROUP.ARRIVE ;  /* 0x00000000000079c5 */ /* 0x000fcc0000000000 */
[----:B------:R-:W-:Y:S01]  /*2ac0*/  QGMMA.64x64x32.F32.E4M3.E4M3 R24, gdesc[UR4], R24, gsb0 ;  /* 0x00e00000041879f3 */ /* 0x000fe20008000818 */
[----:B------:R-:W-:Y:S02]  /*2ad0*/  USHF.R.S32.HI UR5, URZ, 0x1f, UR12 ;  /* 0x0000001f3f057899 */ /* 0x000fe4000801140c */
[----:B------:R-:W-:Y:S01]  /*2ae0*/  IADD3 R81, P4, R81, UR12, RZ ;  /* 0x0000000c51517c10 */ /* 0x000fe2000ff9e0ff */
[----:B------:R-:W-:-:S03]  /*2af0*/  VIADD R58, R58, 0xffffffff ;  /* 0xffffffff3a3a7836 */ /* 0x000fc60000000000 */
[----:B------:R-:W-:Y:S02]  /*2b00*/  IADD3.X R107, R107, UR5, RZ, P4, !PT ;  /* 0x000000056b6b7c10 */ /* 0x000fe4000a7fe4ff */
[----:B------:R-:W-:Y:S02]  /*2b10*/  IADD3 R109, P4, R109, UR12, RZ ;  /* 0x0000000c6d6d7c10 */ /* 0x000fe4000ff9e0ff */
[----:B------:R-:W-:Y:S02]  /*2b20*/  IADD3 R5, P1, R5, UR12, RZ ;  /* 0x0000000c05057c10 */ /* 0x000fe4000ff3e0ff */
[----:B------:R-:W-:Y:S02]  /*2b30*/  IADD3 R77, P2, R77, UR12, RZ ;  /* 0x0000000c4d4d7c10 */ /* 0x000fe4000ff5e0ff */
[----:B------:R-:W-:Y:S02]  /*2b40*/  IADD3.X R71, R71, UR5, RZ, P4, !PT ;  /* 0x0000000547477c10 */ /* 0x000fe4000a7fe4ff */
[----:B------:R-:W-:-:S02]  /*2b50*/  ISETP.NE.U32.AND P4, PT, R58, RZ, PT ;  /* 0x000000ff3a00720c */ /* 0x000fc40003f85070 */
[----:B------:R-:W-:Y:S02]  /*2b60*/  IADD3 R79, P3, R79, UR12, RZ ;  /* 0x0000000c4f4f7c10 */ /* 0x000fe4000ff7e0ff */
[----:B------:R-:W-:Y:S02]  /*2b70*/  IADD3.X R95, R95, UR5, RZ, P1, !PT ;  /* 0x000000055f5f7c10 */ /* 0x000fe40008ffe4ff */
[----:B------:R-:W-:Y:S02]  /*2b80*/  IADD3.X R99, R99, UR5, RZ, P2, !PT ;  /* 0x0000000563637c10 */ /* 0x000fe400097fe4ff */
[----:B------:R-:W-:Y:S02]  /*2b90*/  IADD3 R83, P5, R83, UR12, RZ ;  /* 0x0000000c53537c10 */ /* 0x000fe4000ffbe0ff */
[----:B------:R-:W-:Y:S02]  /*2ba0*/  IADD3 R85, P6, R85, UR12, RZ ;  /* 0x0000000c55557c10 */ /* 0x000fe4000ffde0ff */
[----:B------:R-:W-:-:S02]  /*2bb0*/  IADD3 R87, P0, R87, UR12, RZ ;  /* 0x0000000c57577c10 */ /* 0x000fc4000ff1e0ff */
[----:B------:R-:W-:Y:S02]  /*2bc0*/  IADD3 R97, P1, R97, UR12, RZ ;  /* 0x0000000c61617c10 */ /* 0x000fe4000ff3e0ff */
[----:B------:R-:W-:Y:S02]  /*2bd0*/  IADD3 R101, P2, R101, UR12, RZ ;  /* 0x0000000c65657c10 */ /* 0x000fe4000ff5e0ff */
[----:B------:R-:W-:Y:S02]  /*2be0*/  IADD3.X R103, R103, UR5, RZ, P3, !PT ;  /* 0x0000000567677c10 */ /* 0x000fe40009ffe4ff */
[----:B------:R-:W-:Y:S02]  /*2bf0*/  IADD3 R105, P3, R105, UR12, RZ ;  /* 0x0000000c69697c10 */ /* 0x000fe4000ff7e0ff */
[----:B------:R-:W-:Y:S02]  /*2c00*/  IADD3.X R111, R111, UR5, RZ, P5, !PT ;  /* 0x000000056f6f7c10 */ /* 0x000fe4000affe4ff */
[----:B------:R-:W-:-:S02]  /*2c10*/  IADD3.X R115, R115, UR5, RZ, P6, !PT ;  /* 0x0000000573737c10 */ /* 0x000fc4000b7fe4ff */
[----:B------:R-:W-:Y:S02]  /*2c20*/  IADD3.X R119, R119, UR5, RZ, P0, !PT ;  /* 0x0000000577777c10 */ /* 0x000fe400087fe4ff */
[----:B------:R-:W-:Y:S02]  /*2c30*/  IADD3.X R123, R123, UR5, RZ, P1, !PT ;  /* 0x000000057b7b7c10 */ /* 0x000fe40008ffe4ff */
[----:B------:R-:W-:Y:S02]  /*2c40*/  IADD3.X R68, R68, UR5, RZ, P2, !PT ;  /* 0x0000000544447c10 */ /* 0x000fe400097fe4ff */
[----:B------:R-:W-:Y:S02]  /*2c50*/  IADD3 R113, P5, R113, UR12, RZ ;  /* 0x0000000c71717c10 */ /* 0x000fe4000ffbe0ff */
[----:B------:R-:W-:Y:S02]  /*2c60*/  IADD3 R117, P6, R117, UR12, RZ ;  /* 0x0000000c75757c10 */ /* 0x000fe4000ffde0ff */
[----:B------:R-:W-:-:S02]  /*2c70*/  IADD3 R121, P0, R121, UR12, RZ ;  /* 0x0000000c79797c10 */ /* 0x000fc4000ff1e0ff */
[----:B------:R-:W-:Y:S02]  /*2c80*/  IADD3 R125, P1, R125, UR12, RZ ;  /* 0x0000000c7d7d7c10 */ /* 0x000fe4000ff3e0ff */
[----:B------:R-:W-:Y:S02]  /*2c90*/  IADD3 R70, P2, R70, UR12, RZ ;  /* 0x0000000c46467c10 */ /* 0x000fe4000ff5e0ff */
[----:B------:R-:W-:Y:S01]  /*2ca0*/  IADD3.X R72, R72, UR5, RZ, P3, !PT ;  /* 0x0000000548487c10 */ /* 0x000fe20009ffe4ff */
[----:B------:R-:W-:Y:S01]  /*2cb0*/  UIADD3 UR9, UR9, -0x20, URZ ;  /* 0xffffffe009097890 */ /* 0x000fe2000fffe03f */
[----:B------:R-:W-:Y:S02]  /*2cc0*/  IADD3 R73, P3, R10, R73, RZ ;  /* 0x000000490a497210 */ /* 0x000fe40007f7e0ff */
[----:B------:R-:W-:Y:S02]  /*2cd0*/  IADD3.X R69, R69, UR5, RZ, P5, !PT ;  /* 0x0000000545457c10 */ /* 0x000fe4000affe4ff */
[----:B------:R-:W-:-:S02]  /*2ce0*/  IADD3.X R67, R67, UR5, RZ, P6, !PT ;  /* 0x0000000543437c10 */ /* 0x000fc4000b7fe4ff */
[----:B------:R-:W-:Y:S02]  /*2cf0*/  IADD3.X R65, R65, UR5, RZ, P0, !PT ;  /* 0x0000000541417c10 */ /* 0x000fe400087fe4ff */
[----:B------:R-:W-:Y:S02]  /*2d00*/  IADD3.X R63, R63, UR5, RZ, P1, !PT ;  /* 0x000000053f3f7c10 */ /* 0x000fe40008ffe4ff */
[----:B------:R-:W-:Y:S02]  /*2d10*/  IADD3.X R61, R61, UR5, RZ, P2, !PT ;  /* 0x000000053d3d7c10 */ /* 0x000fe400097fe4ff */
[----:B------:R-:W-:Y:S01]  /*2d20*/  LEA.HI.X.SX32 R59, R10, R59, 0x1, P3 ;  /* 0x0000003b0a3b7211 */ /* 0x000fe200018f0eff */
[----:B------:R-:W-:Y:S02]  /*2d30*/  WARPGROUP.DEPBAR.LE gsb0, 0x0 ;  /* 0x00008000000079c5 */ /* 0x000fe40000010000 */
[----:B0-----:R-:W-:Y:S05]  /*2d40*/  @P4 BRA `(.L_x_1) ;  /* 0xfffffff0000c4947 */ /* 0x001fea000383ffff */
.L_x_0:
[----:B------:R-:W-:Y:S01]  /*2d50*/  F2FP.SATFINITE.E4M3.F32.PACK_AB_MERGE_C R25, R25, R24, RZ ;  /* 0x000000181919723e */ /* 0x000fe200048070ff */
[C---:B------:R-:W-:Y:S01]  /*2d60*/  IMAD.SHL.U32 R4, R0.reuse, 0x10, RZ ;  /* 0x0000001000047824 */ /* 0x040fe200078e00ff */
[----:B------:R-:W-:Y:S01]  /*2d70*/  F2FP.SATFINITE.E4M3.F32.PACK_AB_MERGE_C R27, R27, R26, RZ ;  /* 0x0000001a1b1b723e */ /* 0x000fe200048070ff */
[----:B------:R-:W-:Y:S01]  /*2d80*/  IMAD.SHL.U32 R5, R0, 0x80, RZ ;  /* 0x0000008000057824 */ /* 0x000fe200078e00ff */
[----:B------:R-:W-:Y:S01]  /*2d90*/  F2FP.SATFINITE.E4M3.F32.PACK_AB_MERGE_C R29, R29, R28, RZ ;  /* 0x0000001c1d1d723e */ /* 0x000fe200048070ff */
[--C-:B------:R-:W-:Y:S01]  /*2da0*/  IMAD.IADD R64, R64, 0x1, R75.reuse ;  /* 0x0000000140407824 */ /* 0x100fe200078e024b */
[----:B------:R-:W-:Y:S01]  /*2db0*/  F2FP.SATFINITE.E4M3.F32.PACK_AB_MERGE_C R31, R31, R30, RZ ;  /* 0x0000001e1f1f723e */ /* 0x000fe200048070ff */
[----:B------:R-:W-:Y:S01]  /*2dc0*/  IMAD.IADD R62, R62, 0x1, R75 ;  /* 0x000000013e3e7824 */ /* 0x000fe200078e024b */
[----:B------:R-:W-:Y:S01]  /*2dd0*/  F2FP.SATFINITE.E4M3.F32.PACK_AB_MERGE_C R3, R33, R32, RZ ;  /* 0x000000202103723e */ /* 0x000fe200048070ff */
[----:B------:R-:W-:Y:S01]  /*2de0*/  BAR.SYNC.DEFER_BLOCKING 0x0 ;  /* 0x0000000000007b1d */ /* 0x000fe20000010000 */
[----:B------:R-:W-:-:S02]  /*2df0*/  F2FP.SATFINITE.E4M3.F32.PACK_AB_MERGE_C R35, R35, R34, RZ ;  /* 0x000000222323723e */ /* 0x000fc400048070ff */
[----:B------:R-:W-:Y:S02]  /*2e00*/  F2FP.SATFINITE.E4M3.F32.PACK_AB_MERGE_C R41, R41, R40, RZ ;  /* 0x000000282929723e */ /* 0x000fe400048070ff */
[----:B------:R-:W-:Y:S01]  /*2e10*/  F2FP.SATFINITE.E4M3.F32.PACK_AB_MERGE_C R42, R43, R42, RZ ;  /* 0x0000002a2b2a723e */ /* 0x000fe200048070ff */
[----:B------:R-:W-:Y:S01]  /*2e20*/  ULDC.64 UR6, c[0x0][0x228] ;  /* 0x00008a0000067ab9 */ /* 0x000fe20000000a00 */
[----:B------:R-:W-:Y:S01]  /*2e30*/  F2FP.SATFINITE.E4M3.F32.PACK_AB_MERGE_C R44, R45, R44, RZ ;  /* 0x0000002c2d2c723e */ /* 0x000fe200048070ff */
[----:B------:R-:W-:Y:S01]  /*2e40*/  ULDC UR4, c[0x0][0x244] ;  /* 0x0000910000047ab9 */ /* 0x000fe20000000800 */
[----:B------:R-:W-:Y:S02]  /*2e50*/  F2FP.SATFINITE.E4M3.F32.PACK_AB_MERGE_C R47, R47, R46, RZ ;  /* 0x0000002e2f2f723e */ /* 0x000fe400048070ff */
[----:B------:R-:W-:Y:S02]  /*2e60*/  F2FP.SATFINITE.E4M3.F32.PACK_AB_MERGE_C R48, R49, R48, RZ ;  /* 0x000000303130723e */ /* 0x000fe400048070ff */
[----:B------:R-:W-:-:S02]  /*2e70*/  F2FP.SATFINITE.E4M3.F32.PACK_AB_MERGE_C R50, R51, R50, RZ ;  /* 0x000000323332723e */ /* 0x000fc400048070ff */
[C---:B------:R-:W-:Y:S02]  /*2e80*/  LOP3.LUT R10, R75.reuse, R66, RZ, 0xfc, !PT ;  /* 0x000000424b0a7212 */ /* 0x040fe400078efcff */
[C-C-:B------:R-:W-:Y:S02]  /*2e90*/  LOP3.LUT R17, R75.reuse, 0x3c, R66.reuse, 0xfe, !PT ;  /* 0x0000003c4b117812 */ /* 0x140fe400078efe42 */
[C-C-:B------:R-:W-:Y:S02]  /*2ea0*/  LOP3.LUT R19, R75.reuse, 0x3a, R66.reuse, 0xfe, !PT ;  /* 0x0000003a4b137812 */ /* 0x140fe400078efe42 */
[C-C-:B------:R-:W-:Y:S02]  /*2eb0*/  LOP3.LUT R33, R75.reuse, 0x38, R66.reuse, 0xfe, !PT ;  /* 0x000000384b217812 */ /* 0x140fe400078efe42 */
[C-C-:B------:R-:W-:Y:S02]  /*2ec0*/  LOP3.LUT R43, R75.reuse, 0x36, R66.reuse, 0xfe, !PT ;  /* 0x000000364b2b7812 */ /* 0x140fe400078efe42 */
[----:B------:R-:W-:-:S02]  /*2ed0*/  LOP3.LUT R40, R75, 0x34, R66, 0xfe, !PT ;  /* 0x000000344b287812 */ /* 0x000fc400078efe42 */
[C-C-:B------:R-:W-:Y:S02]  /*2ee0*/  LOP3.LUT R45, R75.reuse, 0x32, R66.reuse, 0xfe, !PT ;  /* 0x000000324b2d7812 */ /* 0x140fe400078efe42 */
        /* <DEDUP_REMOVED lines=20> */
[----:B------:R-:W-:Y:S02]  /*3030*/  LOP3.LUT R66, R75, 0x2, R66, 0xfe, !PT ;  /* 0x000000024b427812 */ /* 0x000fe400078efe42 */
[C---:B------:R-:W-:Y:S01]  /*3040*/  LEA.HI R75, R0.reuse, R75, RZ, 0x1a ;  /* 0x0000004b004b7211 */ /* 0x040fe200078fd0ff */
[----:B------:R-:W-:Y:S01]  /*3050*/  IMAD.SHL.U32 R0, R0, 0x8, RZ ;  /* 0x0000000800007824 */ /* 0x000fe200078e00ff */
[----:B------:R-:W-:-:S02]  /*3060*/  LOP3.LUT R4, R4, 0x70, RZ, 0xc0, !PT ;  /* 0x0000007004047812 */ /* 0x000fc400078ec0ff */
[----:B------:R-:W-:Y:S02]  /*3070*/  LOP3.LUT R5, R5, 0x400, RZ, 0xc0, !PT ;  /* 0x0000040005057812 */ /* 0x000fe400078ec0ff */
[----:B------:R-:W-:Y:S02]  /*3080*/  LOP3.LUT R25, R25, 0xffff, RZ, 0xc0, !PT ;  /* 0x0000ffff19197812 */ /* 0x000fe400078ec0ff */
[----:B------:R-:W-:Y:S02]  /*3090*/  LOP3.LUT R8, R3, 0xffff, RZ, 0xc0, !PT ;  /* 0x0000ffff03087812 */ /* 0x000fe400078ec0ff */
[----:B------:R-:W-:Y:S02]  /*30a0*/  LOP3.LUT R6, R29, 0xffff, RZ, 0xc0, !PT ;  /* 0x0000ffff1d067812 */ /* 0x000fe400078ec0ff */
[----:B------:R-:W-:Y:S02]  /*30b0*/  IADD3 R5, R5, UR8, R4 ;  /* 0x0000000805057c10 */ /* 0x000fe4000fffe004 */
[----:B------:R-:W-:-:S02]  /*30c0*/  LOP3.LUT R0, R0, 0x380, RZ, 0xc0, !PT ;  /* 0x0000038000007812 */ /* 0x000fc400078ec0ff */
[----:B------:R-:W-:Y:S02]  /*30d0*/  PRMT R4, R8, 0x3340, R1 ;  /* 0x0000334008047816 */ /* 0x000fe40000000001 */
[----:B------:R-:W-:Y:S01]  /*30e0*/  PRMT R3, R25, 0x3340, R6 ;  /* 0x0000334019037816 */ /* 0x000fe20000000006 */
[----:B------:R-:W-:Y:S01]  /*30f0*/  IMAD.IADD R13, R0, 0x1, R5 ;  /* 0x00000001000d7824 */ /* 0x000fe200078e0205 */
[----:B------:R-:W-:Y:S02]  /*3100*/  LOP3.LUT R27, R27, 0xffff, RZ, 0xc0, !PT ;  /* 0x0000ffff1b1b7812 */ /* 0x000fe400078ec0ff */
[----:B------:R-:W-:Y:S02]  /*3110*/  LOP3.LUT R68, R31, 0xffff, RZ, 0xc0, !PT ;  /* 0x0000ffff1f447812 */ /* 0x000fe400078ec0ff */
[----:B------:R-:W-:Y:S02]  /*3120*/  LOP3.LUT R70, R35, 0xffff, RZ, 0xc0, !PT ;  /* 0x0000ffff23467812 */ /* 0x000fe400078ec0ff */
[----:B------:R-:W-:-:S02]  /*3130*/  PRMT R9, R3, 0x5410, R4 ;  /* 0x0000541003097816 */ /* 0x000fc40000000004 */
[----:B------:R-:W-:Y:S02]  /*3140*/  SHF.R.U32.HI R0, RZ, 0x8, R25 ;  /* 0x00000008ff007819 */ /* 0x000fe40000011619 */
[----:B------:R-:W-:Y:S02]  /*3150*/  SHF.R.U32.HI R4, RZ, 0x8, R6 ;  /* 0x00000008ff047819 */ /* 0x000fe40000011606 */
[----:B------:R-:W-:Y:S02]  /*3160*/  SHF.R.U32.HI R6, RZ, 0x8, R8 ;  /* 0x00000008ff067819 */ /* 0x000fe40000011608 */
[----:B------:R-:W-:Y:S02]  /*3170*/  SHF.R.U32.HI R3, RZ, 0x8, R27 ;  /* 0x00000008ff037819 */ /* 0x000fe4000001161b */
[----:B------:R-:W-:Y:S02]  /*3180*/  SHF.R.U32.HI R5, RZ, 0x8, R68 ;  /* 0x00000008ff057819 */ /* 0x000fe40000011644 */
[----:B------:R-:W-:-:S02]  /*3190*/  SHF.R.U32.HI R7, RZ, 0x8, R70 ;  /* 0x00000008ff077819 */ /* 0x000fc40000011646 */
[----:B------:R-:W-:Y:S02]  /*31a0*/  LOP3.LUT R11, R0, 0xffff, RZ, 0xc0, !PT ;  /* 0x0000ffff000b7812 */ /* 0x000fe400078ec0ff */
[----:B------:R-:W-:Y:S02]  /*31b0*/  LOP3.LUT R4, R4, 0xffff, RZ, 0xc0, !PT ;  /* 0x0000ffff04047812 */ /* 0x000fe400078ec0ff */
[----:B------:R-:W-:Y:S02]  /*31c0*/  LOP3.LUT R6, R6, 0xffff, RZ, 0xc0, !PT ;  /* 0x0000ffff06067812 */ /* 0x000fe400078ec0ff */
[----:B------:R-:W-:Y:S02]  /*31d0*/  LOP3.LUT R5, R5, 0xffff, RZ, 0xc0, !PT ;  /* 0x0000ffff05057812 */ /* 0x000fe400078ec0ff */
[----:B------:R-:W-:Y:S02]  /*31e0*/  LOP3.LUT R0, R3, 0xffff, RZ, 0xc0, !PT ;  /* 0x0000ffff03007812 */ /* 0x000fe400078ec0ff */
[----:B------:R-:W-:-:S02]  /*31f0*/  LOP3.LUT R7, R7, 0xffff, RZ, 0xc0, !PT ;  /* 0x0000ffff07077812 */ /* 0x000fc400078ec0ff */
[----:B------:R-:W-:Y:S02]  /*3200*/  F2FP.SATFINITE.E4M3.F32.PACK_AB_MERGE_C R36, R37, R36, RZ ;  /* 0x000000242524723e */ /* 0x000fe400048070ff */
[----:B------:R-:W-:Y:S02]  /*3210*/  F2FP.SATFINITE.E4M3.F32.PACK_AB_MERGE_C R38, R39, R38, RZ ;  /* 0x000000262726723e */ /* 0x000fe400048070ff */
[----:B------:R-:W-:Y:S02]  /*3220*/  PRMT R8, R27, 0x3340, R68 ;  /* 0x000033401b087816 */ /* 0x000fe40000000044 */
[--C-:B------:R-:W-:Y:S02]  /*3230*/  PRMT R15, R70, 0x3340, R1.reuse ;  /* 0x00003340460f7816 */ /* 0x100fe40000000001 */
[----:B------:R-:W-:Y:S02]  /*3240*/  PRMT R4, R11, 0x3340, R4 ;  /* 0x000033400b047816 */ /* 0x000fe40000000004 */
[----:B------:R-:W-:-:S02]  /*3250*/  PRMT R3, R6, 0x3340, R1 ;  /* 0x0000334006037816 */ /* 0x000fc40000000001 */
[----:B------:R-:W-:Y:S02]  /*3260*/  PRMT R0, R0, 0x3340, R5 ;  /* 0x0000334000007816 */ /* 0x000fe40000000005 */
[----:B------:R-:W-:Y:S02]  /*3270*/  PRMT R7, R7, 0x3340, R2 ;  /* 0x0000334007077816 */ /* 0x000fe40000000002 */
[----:B------:R-:W-:Y:S02]  /*3280*/  LOP3.LUT R36, R36, 0xffff, RZ, 0xc0, !PT ;  /* 0x0000ffff24247812 */ /* 0x000fe400078ec0ff */
[----:B------:R-:W-:Y:S02]  /*3290*/  PRMT R3, R4, 0x5410, R3 ;  /* 0x0000541004037816 */ /* 0x000fe40000000003 */
[----:B------:R-:W-:Y:S02]  /*32a0*/  PRMT R15, R8, 0x5410, R15 ;  /* 0x00005410080f7816 */ /* 0x000fe4000000000f */
[----:B------:R-:W-:-:S02]  /*32b0*/  PRMT R7, R0, 0x5410, R7 ;  /* 0x0000541000077816 */ /* 0x000fc40000000007 */
[----:B------:R-:W-:Y:S02]  /*32c0*/  LOP3.LUT R38, R38, 0xffff, RZ, 0xc0, !PT ;  /* 0x0000ffff26267812 */ /* 0x000fe400078ec0ff */
[--C-:B------:R-:W-:Y:S02]  /*32d0*/  PRMT R4, R9, 0x4210, R36.reuse ;  /* 0x0000421009047816 */ /* 0x100fe40000000024 */
[----:B------:R-:W-:Y:S02]  /*32e0*/  PRMT R5, R3, 0x5210, R36 ;  /* 0x0000521003057816 */ /* 0x000fe40000000024 */
[--C-:B------:R-:W-:Y:S02]  /*32f0*/  PRMT R6, R15, 0x4210, R38.reuse ;  /* 0x000042100f067816 */ /* 0x100fe40000000026 */
[----:B------:R-:W-:Y:S02]  /*3300*/  PRMT R7, R7, 0x5210, R38 ;  /* 0x0000521007077816 */ /* 0x000fe40000000026 */
[----:B------:R-:W-:-:S02]  /*3310*/  LOP3.LUT R48, R48, 0xffff, RZ, 0xc0, !PT ;  /* 0x0000ffff30307812 */ /* 0x000fc400078ec0ff */
[----:B------:R-:W-:Y:S01]  /*3320*/  LOP3.LUT R41, R41, 0xffff, RZ, 0xc0, !PT ;  /* 0x0000ffff29297812 */ /* 0x000fe200078ec0ff */
[----:B------:R-:W-:Y:S01]  /*3330*/  STSM.16.M88.4 [R13], R4 ;  /* 0x000000040d007844 */ /* 0x000fe20000000200 */
[----:B------:R-:W-:Y:S02]  /*3340*/  LOP3.LUT R44, R44, 0xffff, RZ, 0xc0, !PT ;  /* 0x0000ffff2c2c7812 */ /* 0x000fe400078ec0ff */
[----:B------:R-:W-:Y:S02]  /*3350*/  ISETP.GE.AND P0, PT, R2, UR6, PT ;  /* 0x0000000602007c0c */ /* 0x000fe4000bf06270 */
[----:B------:R-:W-:Y:S02]  /*3360*/  PRMT R3, R48, 0x3340, R1 ;  /* 0x0000334030037816 */ /* 0x000fe40000000001 */
[----:B------:R-:W-:Y:S02]  /*3370*/  PRMT R0, R41, 0x3340, R44 ;  /* 0x0000334029007816 */ /* 0x000fe4000000002c */
[----:B------:R-:W-:-:S02]  /*3380*/  ISETP.LT.AND P2, PT, R19, UR7, !P0 ;  /* 0x0000000713007c0c */ /* 0x000fc4000c741270 */
[----:B------:R-:W-:Y:S02]  /*3390*/  PRMT R19, R0, 0x5410, R3 ;  /* 0x0000541000137816 */ /* 0x000fe40000000003 */
[----:B------:R-:W0:Y:S01]  /*33a0*/  LDC R3, c[0x0][0x248] ;  /* 0x00009200ff037b82 */ /* 0x000e220000000800 */
[----:B------:R-:W-:-:S07]  /*33b0*/  LEA R60, R60, UR8, 0x4 ;  /* 0x000000083c3c7c11 */ /* 0x000fce000f8e20ff */
[----:B------:R-:W-:Y:S01]  /*33c0*/  BAR.SYNC.DEFER_BLOCKING 0x0 ;  /* 0x0000000000007b1d */ /* 0x000fe20000010000 */
[----:B------:R-:W-:Y:S02]  /*33d0*/  LOP3.LUT R42, R42, 0xffff, RZ, 0xc0, !PT ;  /* 0x0000ffff2a2a7812 */ /* 0x000fe400078ec0ff */
[----:B------:R-:W-:Y:S02]  /*33e0*/  LOP3.LUT R47, R47, 0xffff, RZ, 0xc0, !PT ;  /* 0x0000ffff2f2f7812 */ /* 0x000fe400078ec0ff */
[----:B------:R-:W-:Y:S02]  /*33f0*/  LOP3.LUT R50, R50, 0xffff, RZ, 0xc0, !PT ;  /* 0x0000ffff32327812 */ /* 0x000fe400078ec0ff */
[----:B------:R-:W-:Y:S02]  /*3400*/  ISETP.LT.AND P1, PT, R17, UR7, !P0 ;  /* 0x0000000711007c0c */ /* 0x000fe4000c721270 */
[----:B------:R-:W-:Y:S02]  /*3410*/  SHF.R.U32.HI R0, RZ, 0x8, R41 ;  /* 0x00000008ff007819 */ /* 0x000fe40000011629 */
[----:B------:R-:W-:-:S02]  /*3420*/  SHF.R.U32.HI R9, RZ, 0x8, R44 ;  /* 0x00000008ff097819 */ /* 0x000fc4000001162c */
[----:B------:R-:W-:Y:S02]  /*3430*/  SHF.R.U32.HI R15, RZ, 0x8, R48 ;  /* 0x00000008ff0f7819 */ /* 0x000fe40000011630 */
[----:B------:R-:W-:Y:S02]  /*3440*/  SHF.R.U32.HI R8, RZ, 0x8, R42 ;  /* 0x00000008ff087819 */ /* 0x000fe4000001162a */
[----:B------:R-:W-:Y:S02]  /*3450*/  SHF.R.U32.HI R11, RZ, 0x8, R47 ;  /* 0x00000008ff0b7819 */ /* 0x000fe4000001162f */
[----:B------:R-:W-:Y:S02]  /*3460*/  SHF.R.U32.HI R17, RZ, 0x8, R50 ;  /* 0x00000008ff117819 */ /* 0x000fe40000011632 */
[----:B------:R-:W-:Y:S01]  /*3470*/  LOP3.LUT R9, R9, 0xffff, RZ, 0xc0, !PT ;  /* 0x0000ffff09097812 */ /* 0x000fe200078ec0ff */
[----:B0-----:R-:W-:Y:S01]  /*3480*/  IMAD R31, R10, R3, RZ ;  /* 0x000000030a1f7224 */ /* 0x001fe200078e02ff */
[----:B------:R-:W-:Y:S01]  /*3490*/  LOP3.LUT R0, R0, 0xffff, RZ, 0xc0, !PT ;  /* 0x0000ffff00007812 */ /* 0x000fe200078ec0ff */
[----:B------:R-:W0:Y:S01]  /*34a0*/  LDS.128 R4, [R60] ;  /* 0x000000003c047984 */ /* 0x000e220000000c00 */
[----:B------:R-:W-:-:S02]  /*34b0*/  LOP3.LUT R15, R15, 0xffff, RZ, 0xc0, !PT ;  /* 0x0000ffff0f0f7812 */ /* 0x000fc400078ec0ff */
[----:B------:R-:W-:Y:S02]  /*34c0*/  LOP3.LUT R11, R11, 0xffff, RZ, 0xc0, !PT ;  /* 0x0000ffff0b0b7812 */ /* 0x000fe400078ec0ff */
[----:B------:R-:W-:Y:S02]  /*34d0*/  LOP3.LUT R8, R8, 0xffff, RZ, 0xc0, !PT ;  /* 0x0000ffff08087812 */ /* 0x000fe400078ec0ff */
[----:B------:R-:W-:Y:S02]  /*34e0*/  LOP3.LUT R17, R17, 0xffff, RZ, 0xc0, !PT ;  /* 0x0000ffff11117812 */ /* 0x000fe400078ec0ff */
[----:B------:R-:W-:Y:S02]  /*34f0*/  F2FP.SATFINITE.E4M3.F32.PACK_AB_MERGE_C R52, R53, R52, RZ ;  /* 0x000000343534723e */ /* 0x000fe400048070ff */
[----:B------:R-:W-:Y:S02]  /*3500*/  F2FP.SATFINITE.E4M3.F32.PACK_AB_MERGE_C R54, R55, R54, RZ ;  /* 0x000000363736723e */ /* 0x000fe400048070ff */
[----:B------:R-:W-:-:S02]  /*3510*/  PRMT R21, R42, 0x3340, R47 ;  /* 0x000033402a157816 */ /* 0x000fc4000000002f */
[----:B------:R-:W-:Y:S02]  /*3520*/  PRMT R36, R50, 0x3340, R1 ;  /* 0x0000334032247816 */ /* 0x000fe40000000001 */
[----:B------:R-:W-:Y:S02]  /*3530*/  PRMT R0, R0, 0x3340, R9 ;  /* 0x0000334000007816 */ /* 0x000fe40000000009 */
[--C-:B------:R-:W-:Y:S02]  /*3540*/  PRMT R15, R15, 0x3340, R2.reuse ;  /* 0x000033400f0f7816 */ /* 0x100fe40000000002 */
[----:B------:R-:W-:Y:S02]  /*3550*/  PRMT R8, R8, 0x3340, R11 ;  /* 0x0000334008087816 */ /* 0x000fe4000000000b */
[----:B------:R-:W-:Y:S01]  /*3560*/  PRMT R17, R17, 0x3340, R2 ;  /* 0x0000334011117816 */ /* 0x000fe20000000002 */
[----:B------:R-:W-:Y:S01]  /*3570*/  IMAD R2, R2, UR4, RZ ;  /* 0x0000000402027c24 */ /* 0x000fe2000f8e02ff */
[----:B------:R-:W-:Y:S01]  /*3580*/  PRMT R21, R21, 0x5410, R36 ;  /* 0x0000541015157816 */ /* 0x000fe20000000024 */
[----:B------:R-:W-:Y:S01]  /*3590*/  ULDC.64 UR4, c[0x0][0x220] ;  /* 0x0000880000047ab9 */ /* 0x000fe20000000a00 */
[----:B------:R-:W-:-:S02]  /*35a0*/  LOP3.LUT R52, R52, 0xffff, RZ, 0xc0, !PT ;  /* 0x0000ffff34347812 */ /* 0x000fc400078ec0ff */
[----:B------:R-:W-:Y:S01]  /*35b0*/  PRMT R9, R0, 0x5410, R15 ;  /* 0x0000541000097816 */ /* 0x000fe2000000000f */
[-C--:B------:R-:W-:Y:S01]  /*35c0*/  IMAD R15, R66, R3.reuse, RZ ;  /* 0x00000003420f7224 */ /* 0x080fe200078e02ff */
[----:B------:R-:W-:Y:S01]  /*35d0*/  PRMT R11, R8, 0x5410, R17 ;  /* 0x00005410080b7816 */ /* 0x000fe20000000011 */
[----:B------:R-:W-:Y:S01]  /*35e0*/  IMAD R17, R34, R3, RZ ;  /* 0x0000000322117224 */ /* 0x000fe200078e02ff */
[----:B------:R-:W-:Y:S01]  /*35f0*/  LOP3.LUT R54, R54, 0xffff, RZ, 0xc0, !PT ;  /* 0x0000ffff36367812 */ /* 0x000fe200078ec0ff */
[----:B------:R-:W-:Y:S01]  /*3600*/  BAR.SYNC.DEFER_BLOCKING 0x0 ;  /* 0x0000000000007b1d */ /* 0x000fe20000010000 */
[----:B------:R-:W-:Y:S02]  /*3610*/  ISETP.LT.AND P3, PT, R10, UR7, !P0 ;  /* 0x000000070a007c0c */ /* 0x000fe4000c761270 */
[--C-:B------:R-:W-:Y:S02]  /*3620*/  PRMT R8, R19, 0x4210, R52.reuse ;  /* 0x0000421013087816 */ /* 0x100fe40000000034 */
[----:B------:R-:W-:-:S02]  /*3630*/  PRMT R9, R9, 0x5210, R52 ;  /* 0x0000521009097816 */ /* 0x000fc40000000034 */
[--C-:B------:R-:W-:Y:S02]  /*3640*/  PRMT R10, R21, 0x4210, R54.reuse ;  /* 0x00004210150a7816 */ /* 0x100fe40000000036 */
[----:B------:R-:W-:Y:S02]  /*3650*/  PRMT R11, R11, 0x5210, R54 ;  /* 0x000052100b0b7816 */ /* 0x000fe40000000036 */
[----:B------:R-:W-:Y:S02]  /*3660*/  IADD3 R0, P5, R2, UR4, RZ ;  /* 0x0000000402007c10 */ /* 0x000fe4000ffbe0ff */
[----:B------:R-:W-:Y:S02]  /*3670*/  ISETP.LT.AND P4, PT, R66, UR7, !P0 ;  /* 0x0000000742007c0c */ /* 0x000fe4000c781270 */
[----:B------:R-:W-:Y:S02]  /*3680*/  LEA.HI.X.SX32 R2, R2, UR5, 0x1, P5 ;  /* 0x0000000502027c11 */ /* 0x000fe4000a8f0eff */
[----:B------:R-:W-:-:S02]  /*3690*/  IADD3 R36, P5, R31, R0, RZ ;  /* 0x000000001f247210 */ /* 0x000fc40007fbe0ff */
[----:B0-----:R-:W-:Y:S02]  /*36a0*/  PRMT R21, R4, 0x7770, RZ ;  /* 0x0000777004157816 */ /* 0x001fe400000000ff */
[----:B------:R-:W-:Y:S01]  /*36b0*/  LEA.HI.X.SX32 R37, R31, R2, 0x1, P5 ;  /* 0x000000021f257211 */ /* 0x000fe200028f0eff */
[----:B------:R-:W-:Y:S01]  /*36c0*/  IMAD R31, R3, 0x20, R31 ;  /* 0x00000020031f7824 */ /* 0x000fe200078e021f */
[C---:B------:R-:W-:Y:S01]  /*36d0*/  IADD3 R38, P6, R15.reuse, R0, RZ ;  /* 0x000000000f267210 */ /* 0x040fe20007fde0ff */
[----:B------:R0:W-:Y:S01]  /*36e0*/  STSM.16.M88.4 [R13], R8 ;  /* 0x000000080d007844 */ /* 0x0001e20000000200 */
[----:B------:R-:W-:Y:S01]  /*36f0*/  BAR.SYNC.DEFER_BLOCKING 0x0 ;  /* 0x0000000000007b1d */ /* 0x000fe20000010000 */
[----:B------:R-:W-:Y:S02]  /*3700*/  ISETP.LT.AND P5, PT, R34, UR7, !P0 ;  /* 0x0000000722007c0c */ /* 0x000fe4000c7a1270 */
[----:B------:R-:W-:Y:S02]  /*3710*/  LEA.HI.X.SX32 R39, R15, R2, 0x1, P6 ;  /* 0x000000020f277211 */ /* 0x000fe400030f0eff */
[----:B------:R-:W-:-:S02]  /*3720*/  PRMT R19, R5, 0x7770, RZ ;  /* 0x0000777005137816 */ /* 0x000fc400000000ff */
[----:B------:R-:W-:Y:S01]  /*3730*/  PRMT R15, R6, 0x7770, RZ ;  /* 0x00007770060f7816 */ /* 0x000fe200000000ff */
[-C--:B0-----:R-:W-:Y:S02]  /*3740*/  IMAD R9, R32, R3.reuse, RZ ;  /* 0x0000000320097224 */ /* 0x081fe400078e02ff */
[-C--:B------:R-:W-:Y:S02]  /*3750*/  IMAD R11, R30, R3.reuse, RZ ;  /* 0x000000031e0b7224 */ /* 0x080fe400078e02ff */
[----:B------:R-:W-:Y:S01]  /*3760*/  IMAD R13, R28, R3, RZ ;  /* 0x000000031c0d7224 */ /* 0x000fe200078e02ff */
[----:B------:R-:W-:-:S04]  /*3770*/  IADD3 R8, P6, R9, R0, RZ ;  /* 0x0000000009087210 */ /* 0x000fc80007fde0ff */
[----:B------:R-:W-:Y:S02]  /*3780*/  LEA.HI.X.SX32 R9, R9, R2, 0x1, P6 ;  /* 0x0000000209097211 */ /* 0x000fe400030f0eff */
[----:B------:R-:W-:Y:S01]  /*3790*/  ISETP.LT.AND P6, PT, R28, UR7, !P0 ;  /* 0x000000071c007c0c */ /* 0x000fe2000c7c1270 */
[----:B------:R-:W-:Y:S01]  /*37a0*/  @P3 STG.E.U8 desc[UR10][R36.64], R21 ;  /* 0x0000001524003986 */ /* 0x000fe2000c10110a */
[----:B------:R-:W-:-:S03]  /*37b0*/  IADD3 R34, P3, R17, R0, RZ ;  /* 0x0000000011227210 */ /* 0x000fc60007f7e0ff */
[----:B------:R0:W-:Y:S01]  /*37c0*/  @P4 STG.E.U8 desc[UR10][R38.64], R19 ;  /* 0x0000001326004986 */ /* 0x0001e2000c10110a */
[----:B------:R-:W-:Y:S02]  /*37d0*/  LEA.HI.X.SX32 R35, R17, R2, 0x1, P3 ;  /* 0x0000000211237211 */ /* 0x000fe400018f0eff */
[----:B------:R-:W-:Y:S02]  /*37e0*/  ISETP.LT.AND P4, PT, R32, UR7, !P0 ;  /* 0x0000000720007c0c */ /* 0x000fe4000c781270 */
[----:B------:R-:W-:Y:S01]  /*37f0*/  ISETP.LT.AND P3, PT, R30, UR7, !P0 ;  /* 0x000000071e007c0c */ /* 0x000fe2000c761270 */
[----:B------:R1:W-:Y:S01]  /*3800*/  @P5 STG.E.U8 desc[UR10][R34.64], R15 ;  /* 0x0000000f22005986 */ /* 0x0003e2000c10110a */
[C---:B------:R-:W-:Y:S02]  /*3810*/  IADD3 R10, P5, R11.reuse, R0, RZ ;  /* 0x000000000b0a7210 */ /* 0x040fe40007fbe0ff */
[----:B------:R-:W-:Y:S02]  /*3820*/  PRMT R17, R4, 0x7771, RZ ;  /* 0x0000777104117816 */ /* 0x000fe400000000ff */
[----:B------:R-:W-:-:S02]  /*3830*/  LEA.HI.X.SX32 R11, R11, R2, 0x1, P5 ;  /* 0x000000020b0b7211 */ /* 0x000fc400028f0eff */
[----:B0-----:R-:W-:Y:S02]  /*3840*/  PRMT R19, R7, 0x7770, RZ ;  /* 0x0000777007137816 */ /* 0x001fe400000000ff */
[----:B------:R-:W-:Y:S02]  /*3850*/  IADD3 R28, P5, R13, R0, RZ ;  /* 0x000000000d1c7210 */ /* 0x000fe40007fbe0ff */
[----:B------:R-:W-:Y:S01]  /*3860*/  PRMT R21, R5, 0x7771, RZ ;  /* 0x0000777105157816 */ /* 0x000fe200000000ff */
[-C--:B-1----:R-:W-:Y:S01]  /*3870*/  IMAD R15, R26, R3.reuse, RZ ;  /* 0x000000031a0f7224 */ /* 0x082fe200078e02ff */
[----:B------:R0:W-:Y:S01]  /*3880*/  @P4 STG.E.U8 desc[UR10][R8.64], R19 ;  /* 0x0000001308004986 */ /* 0x0001e2000c10110a */
[----:B------:R-:W-:Y:S01]  /*3890*/  LEA.HI.X.SX32 R29, R13, R2, 0x1, P5 ;  /* 0x000000020d1d7211 */ /* 0x000fe200028f0eff */
[----:B------:R-:W-:Y:S01]  /*38a0*/  IMAD R13, R62, R3, RZ ;  /* 0x000000033e0d7224 */ /* 0x000fe200078e02ff */
[----:B------:R-:W-:Y:S01]  /*38b0*/  ISETP.LT.AND P4, PT, R26, UR7, !P0 ;  /* 0x000000071a007c0c */ /* 0x000fe2000c781270 */
[----:B------:R1:W-:Y:S01]  /*38c0*/  @P3 STG.E.U8 desc[UR10][R10.64], R17 ;  /* 0x000000110a003986 */ /* 0x0003e2000c10110a */
[----:B------:R-:W-:-:S02]  /*38d0*/  IADD3 R26, P5, R15, R0, RZ ;  /* 0x000000000f1a7210 */ /* 0x000fc40007fbe0ff */
[----:B------:R-:W-:Y:S01]  /*38e0*/  ISETP.LT.AND P3, PT, R62, UR7, !P0 ;  /* 0x000000073e007c0c */ /* 0x000fe2000c761270 */
[----:B------:R2:W-:Y:S01]  /*38f0*/  @P6 STG.E.U8 desc[UR10][R28.64], R21 ;  /* 0x000000151c006986 */ /* 0x0005e2000c10110a */
[----:B------:R-:W-:Y:S02]  /*3900*/  LEA.HI.X.SX32 R27, R15, R2, 0x1, P5 ;  /* 0x000000020f1b7211 */ /* 0x000fe400028f0eff */
[----:B------:R-:W-:Y:S02]  /*3910*/  ISETP.LT.AND P5, PT, R24, UR7, !P0 ;  /* 0x0000000718007c0c */ /* 0x000fe4000c7a1270 */
[C---:B0-----:R-:W-:Y:S02]  /*3920*/  IADD3 R8, P6, R13.reuse, R0, RZ ;  /* 0x000000000d087210 */ /* 0x041fe40007fde0ff */
[----:B------:R-:W-:Y:S01]  /*3930*/  PRMT R19, R6, 0x7771, RZ ;  /* 0x0000777106137816 */ /* 0x000fe200000000ff */
[-C--:B-1----:R-:W-:Y:S01]  /*3940*/  IMAD R11, R24, R3.reuse, RZ ;  /* 0x00000003180b7224 */ /* 0x082fe200078e02ff */
[----:B------:R-:W-:Y:S01]  /*3950*/  LEA.HI.X.SX32 R9, R13, R2, 0x1, P6 ;  /* 0x000000020d097211 */ /* 0x000fe200030f0eff */
[----:B------:R-:W-:Y:S01]  /*3960*/  IMAD R13, R22, R3, RZ ;  /* 0x00000003160d7224 */ /* 0x000fe200078e02ff */
[----:B------:R-:W-:Y:S01]  /*3970*/  PRMT R17, R7, 0x7771, RZ ;  /* 0x0000777107117816 */ /* 0x000fe200000000ff */
[----:B------:R-:W-:Y:S01]  /*3980*/  @P4 STG.E.U8 desc[UR10][R26.64], R19 ;  /* 0x000000131a004986 */ /* 0x000fe2000c10110a */
[----:B------:R-:W-:-:S02]  /*3990*/  IADD3 R24, P6, R11, R0, RZ ;  /* 0x000000000b187210 */ /* 0x000fc40007fde0ff */
[----:B------:R-:W-:Y:S01]  /*39a0*/  PRMT R15, R4, 0x7772, RZ ;  /* 0x00007772040f7816 */ /* 0x000fe200000000ff */
[----:B------:R0:W-:Y:S01]  /*39b0*/  @P3 STG.E.U8 desc[UR10][R8.64], R17 ;  /* 0x0000001108003986 */ /* 0x0001e2000c10110a */
[----:B------:R-:W-:Y:S01]  /*39c0*/  LEA.HI.X.SX32 R25, R11, R2, 0x1, P6 ;  /* 0x000000020b197211 */ /* 0x000fe200030f0eff */
[----:B------:R-:W-:Y:S01]  /*39d0*/  IMAD R11, R20, R3, RZ ;  /* 0x00000003140b7224 */ /* 0x000fe200078e02ff */
[----:B------:R-:W-:Y:S02]  /*39e0*/  ISETP.LT.AND P4, PT, R22, UR7, !P0 ;  /* 0x0000000716007c0c */ /* 0x000fe4000c781270 */
[----:B------:R-:W-:Y:S01]  /*39f0*/  ISETP.LT.AND P3, PT, R20, UR7, !P0 ;  /* 0x0000000714007c0c */ /* 0x000fe2000c761270 */
[----:B------:R1:W-:Y:S01]  /*3a00*/  @P5 STG.E.U8 desc[UR10][R24.64], R15 ;  /* 0x0000000f18005986 */ /* 0x0003e2000c10110a */
[-C--:B------:R-:W-:Y:S02]  /*3a10*/  IADD3 R22, P5, R11, R0.reuse, RZ ;  /* 0x000000000b167210 */ /* 0x080fe40007fbe0ff */
[----:B------:R-:W-:-:S02]  /*3a20*/  IADD3 R20, P6, R13, R0, RZ ;  /* 0x000000000d147210 */ /* 0x000fc40007fde0ff */
[-C--:B------:R-:W-:Y:S02]  /*3a30*/  LEA.HI.X.SX32 R23, R11, R2.reuse, 0x1, P5 ;  /* 0x000000020b177211 */ /* 0x080fe400028f0eff */
[----:B------:R-:W3:Y:S01]  /*3a40*/  LDS.128 R8, [R60] ;  /* 0x000000003c087984 */ /* 0x000ee20000000c00 */
[----:B--2---:R-:W-:Y:S01]  /*3a50*/  LEA.HI.X.SX32 R21, R13, R2, 0x1, P6 ;  /* 0x000000020d157211 */ /* 0x004fe200030f0eff */
[CC--:B------:R-:W-:Y:S01]  /*3a60*/  IMAD R13, R18.reuse, R3.reuse, RZ ;  /* 0x00000003120d7224 */ /* 0x0c0fe200078e02ff */
[----:B------:R-:W-:Y:S02]  /*3a70*/  ISETP.LT.AND P6, PT, R18, UR7, !P0 ;  /* 0x0000000712007c0c */ /* 0x000fe4000c7c1270 */
[----:B0-----:R-:W-:Y:S01]  /*3a80*/  PRMT R17, R5, 0x7772, RZ ;  /* 0x0000777205117816 */ /* 0x001fe200000000ff */
[----:B-1----:R-:W-:Y:S01]  /*3a90*/  IMAD R15, R14, R3, RZ ;  /* 0x000000030e0f7224 */ /* 0x002fe200078e02ff */
[----:B------:R-:W-:Y:S02]  /*3aa0*/  IADD3 R18, P5, R13, R0, RZ ;  /* 0x000000000d127210 */ /* 0x000fe40007fbe0ff */
[----:B------:R-:W-:Y:S01]  /*3ab0*/  PRMT R29, R6, 0x7772, RZ ;  /* 0x00007772061d7816 */ /* 0x000fe200000000ff */
[----:B------:R0:W-:Y:S01]  /*3ac0*/  @P4 STG.E.U8 desc[UR10][R20.64], R17 ;  /* 0x0000001114004986 */ /* 0x0001e2000c10110a */
[----:B------:R-:W-:-:S02]  /*3ad0*/  ISETP.LT.AND P4, PT, R14, UR7, !P0 ;  /* 0x000000070e007c0c */ /* 0x000fc4000c781270 */
[----:B------:R-:W-:Y:S01]  /*3ae0*/  LEA.HI.X.SX32 R19, R13, R2, 0x1, P5 ;  /* 0x000000020d137211 */ /* 0x000fe200028f0eff */
[CC--:B------:R-:W-:Y:S01]  /*3af0*/  IMAD R13, R16.reuse, R3.reuse, RZ ;  /* 0x00000003100d7224 */ /* 0x0c0fe200078e02ff */
[----:B------:R-:W-:Y:S01]  /*3b00*/  PRMT R27, R7, 0x7772, RZ ;  /* 0x00007772071b7816 */ /* 0x000fe200000000ff */
[----:B------:R1:W-:Y:S01]  /*3b10*/  @P3 STG.E.U8 desc[UR10][R22.64], R29 ;  /* 0x0000001d16003986 */ /* 0x0003e2000c10110a */
[-C--:B------:R-:W-:Y:S02]  /*3b20*/  IADD3 R14, P5, R15, R0.reuse, RZ ;  /* 0x000000000f0e7210 */ /* 0x080fe40007fbe0ff */
[----:B------:R-:W-:Y:S01]  /*3b30*/  ISETP.LT.AND P3, PT, R16, UR7, !P0 ;  /* 0x0000000710007c0c */ /* 0x000fe2000c761270 */
[----:B------:R-:W-:Y:S01]  /*3b40*/  @P6 STG.E.U8 desc[UR10][R18.64], R27 ;  /* 0x0000001b12006986 */ /* 0x000fe2000c10110a */
[----:B------:R-:W-:Y:S01]  /*3b50*/  IADD3 R16, P6, R13, R0, RZ ;  /* 0x000000000d107210 */ /* 0x000fe20007fde0ff */
[----:B0-----:R-:W-:Y:S01]  /*3b60*/  IMAD R21, R12, R3, RZ ;  /* 0x000000030c157224 */ /* 0x001fe200078e02ff */
[----:B------:R-:W-:Y:S01]  /*3b70*/  LEA.HI.X.SX32 R15, R15, R2, 0x1, P5 ;  /* 0x000000020f0f7211 */ /* 0x000fe200028f0eff */
[----:B------:R-:W-:Y:S01]  /*3b80*/  VIADD R20, R75, 0x3e ;  /* 0x0000003e4b147836 */ /* 0x000fe20000000000 */
[----:B------:R-:W-:-:S02]  /*3b90*/  PRMT R25, R4, 0x7773, RZ ;  /* 0x0000777304197816 */ /* 0x000fc400000000ff */
[----:B------:R-:W-:Y:S02]  /*3ba0*/  ISETP.LT.AND P5, PT, R12, UR7, !P0 ;  /* 0x000000070c007c0c */ /* 0x000fe4000c7a1270 */
[----:B------:R-:W-:Y:S01]  /*3bb0*/  LEA.HI.X.SX32 R17, R13, R2, 0x1, P6 ;  /* 0x000000020d117211 */ /* 0x000fe200030f0eff */
[----:B------:R0:W-:Y:S01]  /*3bc0*/  @P4 STG.E.U8 desc[UR10][R14.64], R25 ;  /* 0x000000190e004986 */ /* 0x0001e2000c10110a */
[----:B------:R-:W-:Y:S01]  /*3bd0*/  IADD3 R4, P6, R21, R0, RZ ;  /* 0x0000000015047210 */ /* 0x000fe20007fde0ff */
[C---:B------:R-:W-:Y:S01]  /*3be0*/  IMAD R13, R64.reuse, R3, RZ ;  /* 0x00000003400d7224 */ /* 0x040fe200078e02ff */
[----:B-1----:R-:W-:Y:S02]  /*3bf0*/  PRMT R23, R5, 0x7773, RZ ;  /* 0x0000777305177816 */ /* 0x002fe400000000ff */
[----:B------:R-:W-:Y:S02]  /*3c00*/  ISETP.LT.AND P4, PT, R64, UR7, !P0 ;  /* 0x0000000740007c0c */ /* 0x000fe4000c781270 */
[----:B------:R-:W-:Y:S01]  /*3c10*/  LEA.HI.X.SX32 R5, R21, R2, 0x1, P6 ;  /* 0x0000000215057211 */ /* 0x000fe200030f0eff */
[----:B------:R1:W-:Y:S01]  /*3c20*/  @P3 STG.E.U8 desc[UR10][R16.64], R23 ;  /* 0x0000001710003986 */ /* 0x0003e2000c10110a */
[----:B------:R-:W-:-:S02]  /*3c30*/  PRMT R21, R6, 0x7773, RZ ;  /* 0x0000777306157816 */ /* 0x000fc400000000ff */
[----:B------:R-:W-:Y:S01]  /*3c40*/  IADD3 R12, P6, R13, R0, RZ ;  /* 0x000000000d0c7210 */ /* 0x000fe20007fde0ff */
[----:B0-----:R-:W-:Y:S01]  /*3c50*/  IMAD R15, R3, 0x2, R31 ;  /* 0x00000002030f7824 */ /* 0x001fe200078e021f */
[----:B------:R-:W-:Y:S01]  /*3c60*/  ISETP.LT.AND P3, PT, R61, UR7, !P0 ;  /* 0x000000073d007c0c */ /* 0x000fe2000c761270 */
[----:B------:R0:W-:Y:S01]  /*3c70*/  @P5 STG.E.U8 desc[UR10][R4.64], R21 ;  /* 0x0000001504005986 */ /* 0x0001e2000c10110a */
[----:B------:R-:W-:Y:S01]  /*3c80*/  LEA.HI.X.SX32 R13, R13, R2, 0x1, P6 ;  /* 0x000000020d0d7211 */ /* 0x000fe200030f0eff */
[----:B------:R-:W-:Y:S01]  /*3c90*/  IMAD R25, R20, R3, RZ ;  /* 0x0000000314197224 */ /* 0x000fe200078e02ff */
[----:B------:R-:W-:Y:S02]  /*3ca0*/  PRMT R19, R7, 0x7773, RZ ;  /* 0x0000777307137816 */ /* 0x000fe400000000ff */
[----:B------:R-:W-:Y:S01]  /*3cb0*/  IADD3 R6, P5, R31, R0, RZ ;  /* 0x000000001f067210 */ /* 0x000fe20007fbe0ff */
[----:B-1----:R-:W-:Y:S01]  /*3cc0*/  VIADD R16, R75, 0x2e ;  /* 0x0000002e4b107836 */ /* 0x002fe20000000000 */
[----:B------:R-:W-:Y:S01]  /*3cd0*/  ISETP.LT.AND P6, PT, R59, UR7, !P0 ;  /* 0x000000073b007c0c */ /* 0x000fe2000c7c1270 */
[----:B------:R1:W-:Y:S01]  /*3ce0*/  @P4 STG.E.U8 desc[UR10][R12.64], R19 ;  /* 0x000000130c004986 */ /* 0x0003e2000c10110a */
[----:B------:R-:W-:-:S02]  /*3cf0*/  LEA.HI.X.SX32 R7, R31, R2, 0x1, P5 ;  /* 0x000000021f077211 */ /* 0x000fc400028f0eff */
[----:B---3--:R-:W-:Y:S01]  /*3d00*/  PRMT R23, R8, 0x7770, RZ ;  /* 0x0000777008177816 */ /* 0x008fe200000000ff */
[----:B0-----:R-:W-:Y:S01]  /*3d10*/  IMAD R5, R3, 0x2, R15 ;  /* 0x0000000203057824 */ /* 0x001fe200078e020f */
[C---:B------:R-:W-:Y:S02]  /*3d20*/  IADD3 R14, P4, R15.reuse, R0, RZ ;  /* 0x000000000f0e7210 */ /* 0x040fe40007f9e0ff */
[----:B------:R-:W-:Y:S01]  /*3d30*/  ISETP.LT.AND P5, PT, R58, UR7, !P0 ;  /* 0x000000073a007c0c */ /* 0x000fe2000c7a1270 */
[----:B------:R0:W-:Y:S01]  /*3d40*/  @P3 STG.E.U8 desc[UR10][R6.64], R23 ;  /* 0x0000001706003986 */ /* 0x0001e2000c10110a */
[----:B------:R-:W-:Y:S01]  /*3d50*/  LEA.HI.X.SX32 R15, R15, R2, 0x1, P4 ;  /* 0x000000020f0f7211 */ /* 0x000fe200020f0eff */
[----:B------:R-:W-:Y:S01]  /*3d60*/  IMAD R17, R3, 0x2, R5 ;  /* 0x0000000203117824 */ /* 0x000fe200078e0205 */
[----:B------:R-:W-:Y:S02]  /*3d70*/  PRMT R21, R9, 0x7770, RZ ;  /* 0x0000777009157816 */ /* 0x000fe400000000ff */
[----:B------:R-:W-:-:S02]  /*3d80*/  IADD3 R4, P3, R5, R0, RZ ;  /* 0x0000000005047210 */ /* 0x000fc40007f7e0ff */
[----:B------:R-:W-:Y:S01]  /*3d90*/  ISETP.LT.AND P4, PT, R57, UR7, !P0 ;  /* 0x0000000739007c0c */ /* 0x000fe2000c781270 */
[----:B------:R2:W-:Y:S01]  /*3da0*/  @P6 STG.E.U8 desc[UR10][R14.64], R21 ;  /* 0x000000150e006986 */ /* 0x0005e2000c10110a */
[----:B------:R-:W-:Y:S02]  /*3db0*/  LEA.HI.X.SX32 R5, R5, R2, 0x1, P3 ;  /* 0x0000000205057211 */ /* 0x000fe400018f0eff */
[----:B-1----:R-:W-:Y:S01]  /*3dc0*/  IADD3 R12, P6, R17, R0, RZ ;  /* 0x00000000110c7210 */ /* 0x002fe20007fde0ff */
[----:B0-----:R-:W-:Y:S01]  /*3dd0*/  IMAD R7, R3, 0x2, R17 ;  /* 0x0000000203077824 */ /* 0x001fe200078e0211 */
[----:B------:R-:W-:Y:S02]  /*3de0*/  PRMT R23, R10, 0x7770, RZ ;  /* 0x000077700a177816 */ /* 0x000fe400000000ff */
[----:B------:R-:W-:Y:S02]  /*3df0*/  ISETP.LT.AND P3, PT, R56, UR7, !P0 ;  /* 0x0000000738007c0c */ /* 0x000fe4000c761270 */
[----:B------:R-:W-:Y:S01]  /*3e00*/  LEA.HI.X.SX32 R13, R17, R2, 0x1, P6 ;  /* 0x00000002110d7211 */ /* 0x000fe200030f0eff */
[----:B------:R0:W-:Y:S01]  /*3e10*/  @P5 STG.E.U8 desc[UR10][R4.64], R23 ;  /* 0x0000001704005986 */ /* 0x0001e2000c10110a */
[----:B------:R-:W-:Y:S01]  /*3e20*/  PRMT R19, R11, 0x7770, RZ ;  /* 0x000077700b137816 */ /* 0x000fe200000000ff */
[----:B--2---:R-:W-:Y:S01]  /*3e30*/  IMAD R15, R3, 0x2, R7 ;  /* 0x00000002030f7824 */ /* 0x004fe200078e0207 */
[----:B------:R-:W-:-:S02]  /*3e40*/  IADD3 R6, P5, R7, R0, RZ ;  /* 0x0000000007067210 */ /* 0x000fc40007fbe0ff */
[----:B------:R-:W-:Y:S01]  /*3e50*/  ISETP.LT.AND P6, PT, R51, UR7, !P0 ;  /* 0x0000000733007c0c */ /* 0x000fe2000c7c1270 */
[----:B------:R1:W-:Y:S01]  /*3e60*/  @P4 STG.E.U8 desc[UR10][R12.64], R19 ;  /* 0x000000130c004986 */ /* 0x0003e2000c10110a */
[----:B------:R-:W-:Y:S01]  /*3e70*/  LEA.HI.X.SX32 R7, R7, R2, 0x1, P5 ;  /* 0x0000000207077211 */ /* 0x000fe200028f0eff */
[----:B------:R-:W-:Y:S01]  /*3e80*/  IMAD R17, R3, 0x2, R15 ;  /* 0x0000000203117824 */ /* 0x000fe200078e020f */
[----:B------:R-:W-:Y:S02]  /*3e90*/  PRMT R21, R8, 0x7771, RZ ;  /* 0x0000777108157816 */ /* 0x000fe400000000ff */
[----:B------:R-:W-:Y:S02]  /*3ea0*/  IADD3 R14, P4, R15, R0, RZ ;  /* 0x000000000f0e7210 */ /* 0x000fe40007f9e0ff */
[----:B0-----:R-:W-:Y:S01]  /*3eb0*/  PRMT R23, R9, 0x7771, RZ ;  /* 0x0000777109177816 */ /* 0x001fe200000000ff */
[----:B------:R0:W-:Y:S01]  /*3ec0*/  @P3 STG.E.U8 desc[UR10][R6.64], R21 ;  /* 0x0000001506003986 */ /* 0x0001e2000c10110a */
[----:B------:R-:W-:-:S02]  /*3ed0*/  LEA.HI.X.SX32 R15, R15, R2, 0x1, P4 ;  /* 0x000000020f0f7211 */ /* 0x000fc400020f0eff */
[----:B------:R-:W-:Y:S01]  /*3ee0*/  IADD3 R4, P3, R17, R0, RZ ;  /* 0x0000000011047210 */ /* 0x000fe20007f7e0ff */
[C---:B-1----:R-:W-:Y:S01]  /*3ef0*/  IMAD R13, R16.reuse, R3, RZ ;  /* 0x00000003100d7224 */ /* 0x042fe200078e02ff */
[----:B------:R-:W-:Y:S01]  /*3f00*/  ISETP.LT.AND P5, PT, R49, UR7, !P0 ;  /* 0x0000000731007c0c */ /* 0x000fe2000c7a1270 */
[----:B------:R1:W-:Y:S01]  /*3f10*/  @P6 STG.E.U8 desc[UR10][R14.64], R23 ;  /* 0x000000170e006986 */ /* 0x0003e2000c10110a */
[----:B------:R-:W-:Y:S01]  /*3f20*/  LEA.HI.X.SX32 R5, R17, R2, 0x1, P3 ;  /* 0x0000000211057211 */ /* 0x000fe200018f0eff */
[----:B------:R-:W-:Y:S01]  /*3f30*/  IMAD R17, R3, 0x4, R17 ;  /* 0x0000000403117824 */ /* 0x000fe200078e0211 */
[C---:B------:R-:W-:Y:S02]  /*3f40*/  IADD3 R12, P6, R13.reuse, R0, RZ ;  /* 0x000000000d0c7210 */ /* 0x040fe40007fde0ff */
[----:B------:R-:W-:Y:S02]  /*3f50*/  ISETP.LT.AND P4, PT, R16, UR7, !P0 ;  /* 0x0000000710007c0c */ /* 0x000fe4000c781270 */
[----:B------:R-:W-:-:S02]  /*3f60*/  LEA.HI.X.SX32 R13, R13, R2, 0x1, P6 ;  /* 0x000000020d0d7211 */ /* 0x000fc400030f0eff */
[----:B0-----:R-:W-:Y:S02]  /*3f70*/  IADD3 R6, P6, R17, R0, RZ ;  /* 0x0000000011067210 */ /* 0x001fe40007fde0ff */
[----:B------:R-:W-:Y:S01]  /*3f80*/  ISETP.LT.AND P3, PT, R46, UR7, !P0 ;  /* 0x000000072e007c0c */ /* 0x000fe2000c761270 */
[----:B-1----:R-:W-:Y:S01]  /*3f90*/  IMAD R15, R3, 0x2, R17 ;  /* 0x00000002030f7824 */ /* 0x002fe200078e0211 */
[----:B------:R-:W-:Y:S02]  /*3fa0*/  PRMT R19, R10, 0x7771, RZ ;  /* 0x000077710a137816 */ /* 0x000fe400000000ff */
[----:B------:R-:W-:Y:S01]  /*3fb0*/  LEA.HI.X.SX32 R7, R17, R2, 0x1, P6 ;  /* 0x0000000211077211 */ /* 0x000fe200030f0eff */
[----:B------:R-:W-:Y:S01]  /*3fc0*/  IMAD R17, R3, 0x2, R15 ;  /* 0x0000000203117824 */ /* 0x000fe200078e020f */
[----:B------:R-:W-:Y:S01]  /*3fd0*/  PRMT R21, R11, 0x7771, RZ ;  /* 0x000077710b157816 */ /* 0x000fe200000000ff */
[----:B------:R0:W-:Y:S01]  /*3fe0*/  @P5 STG.E.U8 desc[UR10][R4.64], R19 ;  /* 0x0000001304005986 */ /* 0x0001e2000c10110a */
[----:B------:R-:W-:-:S02]  /*3ff0*/  ISETP.LT.AND P5, PT, R45, UR7, !P0 ;  /* 0x000000072d007c0c */ /* 0x000fc4000c7a1270 */
[----:B------:R-:W-:Y:S01]  /*4000*/  PRMT R29, R8, 0x7772, RZ ;  /* 0x00007772081d7816 */ /* 0x000fe200000000ff */
[----:B------:R1:W-:Y:S01]  /*4010*/  @P4 STG.E.U8 desc[UR10][R12.64], R21 ;  /* 0x000000150c004986 */ /* 0x0003e2000c10110a */
[----:B------:R-:W-:Y:S02]  /*4020*/  IADD3 R14, P6, R15, R0, RZ ;  /* 0x000000000f0e7210 */ /* 0x000fe40007fde0ff */
[----:B------:R-:W-:Y:S01]  /*4030*/  PRMT R27, R9, 0x7772, RZ ;  /* 0x00007772091b7816 */ /* 0x000fe200000000ff */
[----:B------:R2:W-:Y:S01]  /*4040*/  @P3 STG.E.U8 desc[UR10][R6.64], R29 ;  /* 0x0000001d06003986 */ /* 0x0005e2000c10110a */
[----:B------:R-:W-:Y:S02]  /*4050*/  LEA.HI.X.SX32 R15, R15, R2, 0x1, P6 ;  /* 0x000000020f0f7211 */ /* 0x000fe400030f0eff */
[----:B------:R-:W-:Y:S01]  /*4060*/  ISETP.LT.AND P4, PT, R43, UR7, !P0 ;  /* 0x000000072b007c0c */ /* 0x000fe2000c781270 */
[----:B0-----:R-:W-:Y:S01]  /*4070*/  IMAD R19, R3, 0x2, R17 ;  /* 0x0000000203137824 */ /* 0x001fe200078e0211 */
[----:B------:R-:W-:Y:S01]  /*4080*/  IADD3 R4, P3, R17, R0, RZ ;  /* 0x0000000011047210 */ /* 0x000fe20007f7e0ff */
[----:B------:R0:W-:Y:S01]  /*4090*/  @P5 STG.E.U8 desc[UR10][R14.64], R27 ;  /* 0x0000001b0e005986 */ /* 0x0001e2000c10110a */
[----:B------:R-:W-:Y:S01]  /*40a0*/  PRMT R9, R9, 0x7773, RZ ;  /* 0x0000777309097816 */ /* 0x000fe200000000ff */
[----:B-1----:R-:W-:Y:S01]  /*40b0*/  IMAD R21, R3, 0x2, R19 ;  /* 0x0000000203157824 */ /* 0x002fe200078e0213 */
[----:B------:R-:W-:-:S02]  /*40c0*/  LEA.HI.X.SX32 R5, R17, R2, 0x1, P3 ;  /* 0x0000000211057211 */ /* 0x000fc400018f0eff */
[-C--:B------:R-:W-:Y:S01]  /*40d0*/  IADD3 R12, P5, R19, R0.reuse, RZ ;  /* 0x00000000130c7210 */ /* 0x080fe20007fbe0ff */
[----:B------:R-:W-:Y:S01]  /*40e0*/  IMAD R23, R3, 0x2, R21 ;  /* 0x0000000203177824 */ /* 0x000fe200078e0215 */
[----:B------:R-:W-:Y:S02]  /*40f0*/  IADD3 R16, P3, R21, R0, RZ ;  /* 0x0000000015107210 */ /* 0x000fe40007f7e0ff */
[-C--:B------:R-:W-:Y:S01]  /*4100*/  LEA.HI.X.SX32 R13, R19, R2.reuse, 0x1, P5 ;  /* 0x00000002130d7211 */ /* 0x080fe200028f0eff */
[----:B------:R-:W-:Y:S01]  /*4110*/  IMAD R3, R3, 0x2, R23 ;  /* 0x0000000203037824 */ /* 0x000fe200078e0217 */
[----:B------:R-:W-:Y:S02]  /*4120*/  LEA.HI.X.SX32 R17, R21, R2, 0x1, P3 ;  /* 0x0000000215117211 */ /* 0x000fe400018f0eff */
[-C--:B--2---:R-:W-:Y:S02]  /*4130*/  IADD3 R6, P6, R23, R0.reuse, RZ ;  /* 0x0000000017067210 */ /* 0x084fe40007fde0ff */
[----:B0-----:R-:W-:-:S02]  /*4140*/  IADD3 R14, P3, R3, R0, RZ ;  /* 0x00000000030e7210 */ /* 0x001fc40007f7e0ff */
[----:B------:R-:W-:Y:S02]  /*4150*/  ISETP.LT.AND P5, PT, R40, UR7, !P0 ;  /* 0x0000000728007c0c */ /* 0x000fe4000c7a1270 */
[-C--:B------:R-:W-:Y:S02]  /*4160*/  LEA.HI.X.SX32 R15, R3, R2.reuse, 0x1, P3 ;  /* 0x00000002030f7211 */ /* 0x080fe400018f0eff */
[----:B------:R-:W-:Y:S02]  /*4170*/  LEA.HI.X.SX32 R7, R23, R2, 0x1, P6 ;  /* 0x0000000217077211 */ /* 0x000fe400030f0eff */
[----:B------:R-:W-:Y:S02]  /*4180*/  ISETP.LT.AND P3, PT, R33, UR7, !P0 ;  /* 0x0000000721007c0c */ /* 0x000fe4000c761270 */
[----:B------:R-:W-:Y:S02]  /*4190*/  IADD3 R18, P6, R25, R0, RZ ;  /* 0x0000000019127210 */ /* 0x000fe40007fde0ff */
[----:B------:R-:W-:-:S02]  /*41a0*/  ISETP.LT.AND P0, PT, R20, UR7, !P0 ;  /* 0x0000000714007c0c */ /* 0x000fc4000c701270 */
[----:B------:R-:W-:Y:S02]  /*41b0*/  LEA.HI.X.SX32 R19, R25, R2, 0x1, P6 ;  /* 0x0000000219137211 */ /* 0x000fe400030f0eff */
[----:B------:R-:W-:Y:S02]  /*41c0*/  PRMT R25, R10, 0x7772, RZ ;  /* 0x000077720a197816 */ /* 0x000fe400000000ff */
[C---:B------:R-:W-:Y:S02]  /*41d0*/  PRMT R23, R11.reuse, 0x7772, RZ ;  /* 0x000077720b177816 */ /* 0x040fe400000000ff */
[----:B------:R-:W-:Y:S01]  /*41e0*/  PRMT R21, R8, 0x7773, RZ ;  /* 0x0000777308157816 */ /* 0x000fe200000000ff */
[----:B------:R0:W-:Y:S01]  /*41f0*/  @P5 STG.E.U8 desc[UR10][R4.64], R25 ;  /* 0x0000001904005986 */ /* 0x0001e2000c10110a */
[----:B------:R-:W-:Y:S02]  /*4200*/  PRMT R3, R10, 0x7773, RZ ;  /* 0x000077730a037816 */ /* 0x000fe400000000ff */
[----:B------:R-:W-:Y:S01]  /*4210*/  PRMT R11, R11, 0x7773, RZ ;  /* 0x000077730b0b7816 */ /* 0x000fe200000000ff */
[----:B------:R0:W-:Y:S04]  /*4220*/  @P4 STG.E.U8 desc[UR10][R12.64], R23 ;  /* 0x000000170c004986 */ /* 0x0001e8000c10110a */
[----:B------:R0:W-:Y:S04]  /*4230*/  @P3 STG.E.U8 desc[UR10][R16.64], R21 ;  /* 0x0000001510003986 */ /* 0x0001e8000c10110a */
[----:B------:R0:W-:Y:S04]  /*4240*/  @P2 STG.E.U8 desc[UR10][R6.64], R9 ;  /* 0x0000000906002986 */ /* 0x0001e8000c10110a */
[----:B------:R0:W-:Y:S01]  /*4250*/  @P1 STG.E.U8 desc[UR10][R14.64], R3 ;  /* 0x000000030e001986 */ /* 0x0001e2000c10110a */
[----:B------:R-:W-:Y:S05]  /*4260*/  @!P0 EXIT ;  /* 0x000000000000894d */ /* 0x000fea0003800000 */
[----:B------:R-:W-:Y:S01]  /*4270*/  STG.E.U8 desc[UR10][R18.64], R11 ;  /* 0x0000000b12007986 */ /* 0x000fe2000c10110a */
[----:B------:R-:W-:Y:S05]  /*4280*/  EXIT ;  /* 0x000000000000794d */ /* 0x000fea0003800000 */
.L_x_2:
[----:B------:R-:W-:-:S00]  /*4290*/  BRA `(.L_x_2) ;  /* 0xfffffffc00fc7947 */ /* 0x000fc0000383ffff */
[----:B------:R-:W-:-:S00]  /*42a0*/  NOP ;  /* 0x0000000000007918 */ /* 0x000fc00000000000 */
        /* <DEDUP_REMOVED lines=13> */
.L_x_3:


//--------------------- .nv.shared.matmul_kernel  --------------------------
	.section	.nv.shared.matmul_kernel,"aw",@nobits
	.sectionflags	@""
	.align	16
	.zero		1024


//--------------------- .nv.shared.reserved.0     --------------------------
	.section	.nv.shared.reserved.0,"aw",@nobits
	.weak		__nv_reservedSMEM_offset_0_alias
	.size		__nv_reservedSMEM_offset_0_alias, 0, 0
	.other		__nv_reservedSMEM_offset_0_alias,@"STO_CUDA_RESERVED_SHARED STV_DEFAULT"
__nv_reservedSMEM_offset_0_alias:
	.zero		0


//--------------------- .nv.constant0.matmul_kernel --------------------------
	.section	.nv.constant0.matmul_kernel,"a",@progbits
	.sectionflags	@""
	.align	4
.nv.constant0.matmul_kernel:
	.zero		608


//--------------------- SYMBOLS --------------------------

	.type		.nv.reservedSmem.offset0,@object
	.size		.nv.reservedSmem.offset0,0x4
